	.target	sm_90a

	.elftype	@"ET_EXEC"


//--------------------- .note.nv.tkinfo           --------------------------
	.section	.note.nv.tkinfo,"",@"SHT_NOTE"
	.sectionflags	@"SHF_NOTE_NV_TKINFO"
	.tkinfo
        /*0018*/ 	.word	0x00000002
        /*0030*/ 	.string	""
        /*0030*/ 	.string	"ptxas"
        /*0030*/ 	.string	"Cuda compilation tools, release 13.0, V13.0.88"
        /*0030*/ 	.string	"Build cuda_13.0.r13.0/compiler.36424714_0"
        /*0030*/ 	.string	"-arch sm_90a -m 64 "



//--------------------- .note.nv.cuinfo           --------------------------
	.section	.note.nv.cuinfo,"",@"SHT_NOTE"
	.sectionflags	@"SHF_NOTE_NV_CUINFO"
        /*0018*/ 	.short	0x0002
        /*001a*/ 	.short	0x005a
        /*001c*/ 	.short	0x0082
	.zero		2


//--------------------- .nv.info                  --------------------------
	.section	.nv.info,"",@"SHT_CUDA_INFO"
	.align	4


	//----- nvinfo : EIATTR_REGCOUNT
	.align		4
        /*0000*/ 	.byte	0x04, 0x2f
        /*0002*/ 	.short	(.L_12 - .L_11)
	.align		4
.L_11:
        /*0004*/ 	.word	index@(_ZN7cutlass13device_kernelINS_4gemm6kernel13GemmUniversalIN4cute5tupleIJiiiiEEENS1_10collective13CollectiveMmaINS1_37MainloopSm90TmaGmmaWarpSpecializedFP8ILi18ENS5_IJNS4_1CILi1EEESB_SB_EEENS1_32KernelTmaWarpSpecializedPingpongEEENS5_IJNSA_ILi64EEENSA_ILi128EEESF_EEENS_12float_e5m2_tENS5_IJlSB_lEEESI_SJ_NS4_8TiledMMAINS4_8MMA_AtomIJNS4_4SM904GMMA31MMA_64x128x32_F32E5M2E5M2_SS_TNILNSN_7ScaleInE1ELSP_1EEEEEENS4_6LayoutISC_NS5_IJNSA_ILi0EEEST_ST_EEEEENS5_IJNS4_10UnderscoreESW_SW_EEEEENS4_13SM90_TMA_LOADENS4_14ComposedLayoutINS4_7SwizzleILi2ELi4ELi3EEENS4_18smem_ptr_flag_bitsILi8EEENSS_INS5_IJNSA_ILi8EEESF_EEENS5_IJSF_SB_EEEEEEEvNS4_8identityESZ_S19_vS1A_EENS_8epilogue10collective6detail29Sm90TmaWarpSpecializedAdapterINS1D_15DefaultEpilogueISI_SJ_SJ_NS1C_6thread17LinearCombinationISI_Li1EffLNS1H_9ScaleType4KindE0ELNS_15FloatRoundStyleE2ESI_EENS1_15EpilogueDefaultEEEEEvvEEEEvNT_6ParamsE)
        /*0008*/ 	.word	0x000000a8


	//----- nvinfo : EIATTR_FRAME_SIZE
	.align		4
.L_12:
        /*000c*/ 	.byte	0x04, 0x11
        /*000e*/ 	.short	(.L_14 - .L_13)
	.align		4
.L_13:
        /*0010*/ 	.word	index@(_ZN7cutlass13device_kernelINS_4gemm6kernel13GemmUniversalIN4cute5tupleIJiiiiEEENS1_10collective13CollectiveMmaINS1_37MainloopSm90TmaGmmaWarpSpecializedFP8ILi18ENS5_IJNS4_1CILi1EEESB_SB_EEENS1_32KernelTmaWarpSpecializedPingpongEEENS5_IJNSA_ILi64EEENSA_ILi128EEESF_EEENS_12float_e5m2_tENS5_IJlSB_lEEESI_SJ_NS4_8TiledMMAINS4_8MMA_AtomIJNS4_4SM904GMMA31MMA_64x128x32_F32E5M2E5M2_SS_TNILNSN_7ScaleInE1ELSP_1EEEEEENS4_6LayoutISC_NS5_IJNSA_ILi0EEEST_ST_EEEEENS5_IJNS4_10UnderscoreESW_SW_EEEEENS4_13SM90_TMA_LOADENS4_14ComposedLayoutINS4_7SwizzleILi2ELi4ELi3EEENS4_18smem_ptr_flag_bitsILi8EEENSS_INS5_IJNSA_ILi8EEESF_EEENS5_IJSF_SB_EEEEEEEvNS4_8identityESZ_S19_vS1A_EENS_8epilogue10collective6detail29Sm90TmaWarpSpecializedAdapterINS1D_15DefaultEpilogueISI_SJ_SJ_NS1C_6thread17LinearCombinationISI_Li1EffLNS1H_9ScaleType4KindE0ELNS_15FloatRoundStyleE2ESI_EENS1_15EpilogueDefaultEEEEEvvEEEEvNT_6ParamsE)
        /*0014*/ 	.word	0x00000000


	//----- nvinfo : EIATTR_MIN_STACK_SIZE
	.align		4
.L_14:
        /*0018*/ 	.byte	0x04, 0x12
        /*001a*/ 	.short	(.L_16 - .L_15)
	.align		4
.L_15:
        /*001c*/ 	.word	index@(_ZN7cutlass13device_kernelINS_4gemm6kernel13GemmUniversalIN4cute5tupleIJiiiiEEENS1_10collective13CollectiveMmaINS1_37MainloopSm90TmaGmmaWarpSpecializedFP8ILi18ENS5_IJNS4_1CILi1EEESB_SB_EEENS1_32KernelTmaWarpSpecializedPingpongEEENS5_IJNSA_ILi64EEENSA_ILi128EEESF_EEENS_12float_e5m2_tENS5_IJlSB_lEEESI_SJ_NS4_8TiledMMAINS4_8MMA_AtomIJNS4_4SM904GMMA31MMA_64x128x32_F32E5M2E5M2_SS_TNILNSN_7ScaleInE1ELSP_1EEEEEENS4_6LayoutISC_NS5_IJNSA_ILi0EEEST_ST_EEEEENS5_IJNS4_10UnderscoreESW_SW_EEEEENS4_13SM90_TMA_LOADENS4_14ComposedLayoutINS4_7SwizzleILi2ELi4ELi3EEENS4_18smem_ptr_flag_bitsILi8EEENSS_INS5_IJNSA_ILi8EEESF_EEENS5_IJSF_SB_EEEEEEEvNS4_8identityESZ_S19_vS1A_EENS_8epilogue10collective6detail29Sm90TmaWarpSpecializedAdapterINS1D_15DefaultEpilogueISI_SJ_SJ_NS1C_6thread17LinearCombinationISI_Li1EffLNS1H_9ScaleType4KindE0ELNS_15FloatRoundStyleE2ESI_EENS1_15EpilogueDefaultEEEEEvvEEEEvNT_6ParamsE)
        /*0020*/ 	.word	0x00000000
.L_16:


//--------------------- .nv.compat                --------------------------
	.section	.nv.compat,"",@"SHT_CUDA_COMPAT_INFO"
	.align	4
        /*0000*/ 	.byte	0x02, 0x09, 0x01, 0x00, 0x02, 0x02, 0x04, 0x00, 0x02, 0x05, 0x05, 0x00, 0x03, 0x07, 0x01, 0x01
        /*0010*/ 	.byte	0x02, 0x03, 0x01, 0x00, 0x02, 0x06, 0x01, 0x00, 0x04, 0x0b, 0x08, 0x00, 0x00, 0x00, 0x00, 0x00
        /*0020*/ 	.byte	0x00, 0x00, 0x00, 0x00


//--------------------- .nv.info._ZN7cutlass13device_kernelINS_4gemm6kernel13GemmUniversalIN4cute5tupleIJiiiiEEENS1_10collective13CollectiveMmaINS1_37MainloopSm90TmaGmmaWarpSpecializedFP8ILi18ENS5_IJNS4_1CILi1EEESB_SB_EEENS1_32KernelTmaWarpSpecializedPingpongEEENS5_IJNSA_ILi64EEENSA_ILi128EEESF_EEENS_12float_e5m2_tENS5_IJlSB_lEEESI_SJ_NS4_8TiledMMAINS4_8MMA_AtomIJNS4_4SM904GMMA31MMA_64x128x32_F32E5M2E5M2_SS_TNILNSN_7ScaleInE1ELSP_1EEEEEENS4_6LayoutISC_NS5_IJNSA_ILi0EEEST_ST_EEEEENS5_IJNS4_10UnderscoreESW_SW_EEEEENS4_13SM90_TMA_LOADENS4_14ComposedLayoutINS4_7SwizzleILi2ELi4ELi3EEENS4_18smem_ptr_flag_bitsILi8EEENSS_INS5_IJNSA_ILi8EEESF_EEENS5_IJSF_SB_EEEEEEEvNS4_8identityESZ_S19_vS1A_EENS_8epilogue10collective6detail29Sm90TmaWarpSpecializedAdapterINS1D_15DefaultEpilogueISI_SJ_SJ_NS1C_6thread17LinearCombinationISI_Li1EffLNS1H_9ScaleType4KindE0ELNS_15FloatRoundStyleE2ESI_EENS1_15EpilogueDefaultEEEEEvvEEEEvNT_6ParamsE --------------------------
	.section	.nv.info._ZN7cutlass13device_kernelINS_4gemm6kernel13GemmUniversalIN4cute5tupleIJiiiiEEENS1_10collective13CollectiveMmaINS1_37MainloopSm90TmaGmmaWarpSpecializedFP8ILi18ENS5_IJNS4_1CILi1EEESB_SB_EEENS1_32KernelTmaWarpSpecializedPingpongEEENS5_IJNSA_ILi64EEENSA_ILi128EEESF_EEENS_12float_e5m2_tENS5_IJlSB_lEEESI_SJ_NS4_8TiledMMAINS4_8MMA_AtomIJNS4_4SM904GMMA31MMA_64x128x32_F32E5M2E5M2_SS_TNILNSN_7ScaleInE1ELSP_1EEEEEENS4_6LayoutISC_NS5_IJNSA_ILi0EEEST_ST_EEEEENS5_IJNS4_10UnderscoreESW_SW_EEEEENS4_13SM90_TMA_LOADENS4_14ComposedLayoutINS4_7SwizzleILi2ELi4ELi3EEENS4_18smem_ptr_flag_bitsILi8EEENSS_INS5_IJNSA_ILi8EEESF_EEENS5_IJSF_SB_EEEEEEEvNS4_8identityESZ_S19_vS1A_EENS_8epilogue10collective6detail29Sm90TmaWarpSpecializedAdapterINS1D_15DefaultEpilogueISI_SJ_SJ_NS1C_6thread17LinearCombinationISI_Li1EffLNS1H_9ScaleType4KindE0ELNS_15FloatRoundStyleE2ESI_EENS1_15EpilogueDefaultEEEEEvvEEEEvNT_6ParamsE,"",@"SHT_CUDA_INFO"
	.sectionflags	@""
	.align	4


	//----- nvinfo : EIATTR_CUDA_API_VERSION
	.align		4
        /*0000*/ 	.byte	0x04, 0x37
        /*0002*/ 	.short	(.L_18 - .L_17)
.L_17:
        /*0004*/ 	.word	0x00000082


	//----- nvinfo : EIATTR_KPARAM_INFO
	.align		4
.L_18:
        /*0008*/ 	.byte	0x04, 0x17
        /*000a*/ 	.short	(.L_20 - .L_19)
.L_19:
        /*000c*/ 	.word	0x00000000
        /*0010*/ 	.short	0x0000
        /*0012*/ 	.short	0x0070
        /*0014*/ 	.byte	0x00, 0xf0, 0x01, 0x10


	//----- nvinfo : EIATTR_SPARSE_MMA_MASK
	.align		4
.L_20:
        /*0018*/ 	.byte	0x03, 0x50
        /*001a*/ 	.short	0x0000


	//----- nvinfo : EIATTR_MAXREG_COUNT
	.align		4
        /*001c*/ 	.byte	0x03, 0x1b
        /*001e*/ 	.short	0x00a8


	//----- nvinfo : EIATTR_NUM_BARRIERS
	.align		4
        /*0020*/ 	.byte	0x02, 0x4c
        /*0022*/ 	.byte	0x01
	.zero		1


	//----- nvinfo : EIATTR_MERCURY_ISA_VERSION
	.align		4
        /*0024*/ 	.byte	0x03, 0x5f
        /*0026*/ 	.short	0x0101


	//----- nvinfo : EIATTR_INT_WARP_WIDE_INSTR_OFFSETS
	.align		4
        /*0028*/ 	.byte	0x04, 0x31
        /*002a*/ 	.short	(.L_22 - .L_21)


	//   ....[0]....
.L_21:
        /*002c*/ 	.word	0x00000610


	//   ....[1]....
        /*0030*/ 	.word	0x00000630


	//   ....[2]....
        /*0034*/ 	.word	0x000006b0


	//   ....[3]....
        /*0038*/ 	.word	0x000006c0


	//   ....[4]....
        /*003c*/ 	.word	0x000006d0


	//   ....[5]....
        /*0040*/ 	.word	0x000006f0


	//   ....[6]....
        /*0044*/ 	.word	0x00000740


	//   ....[7]....
        /*0048*/ 	.word	0x00000760


	//----- nvinfo : EIATTR_COOP_GROUP_MASK_REGIDS
	.align		4
.L_22:
        /*004c*/ 	.byte	0x04, 0x29
        /*004e*/ 	.short	(.L_24 - .L_23)


	//   ....[0]....
.L_23:
        /*0050*/ 	.word	0xffffffff


	//   ....[1]....
        /*0054*/ 	.word	0xffffffff


	//   ....[2]....
        /*0058*/ 	.word	0xffffffff


	//   ....[3]....
        /*005c*/ 	.word	0xffffffff


	//   ....[4]....
        /*0060*/ 	.word	0xffffffff


	//   ....[5]....
        /*0064*/ 	.word	0xffffffff


	//----- nvinfo : EIATTR_COOP_GROUP_INSTR_OFFSETS
	.align		4
.L_24:
        /*0068*/ 	.byte	0x04, 0x28
        /*006a*/ 	.short	(.L_26 - .L_25)


	//   ....[0]....
.L_25:
        /*006c*/ 	.word	0x00000060


	//   ....[1]....
        /*0070*/ 	.word	0x00000070


	//   ....[2]....
        /*0074*/ 	.word	0x00000130


	//   ....[3]....
        /*0078*/ 	.word	0x000004b0


	//   ....[4]....
        /*007c*/ 	.word	0x000004f0


	//   ....[5]....
        /*0080*/ 	.word	0x00000530


	//----- nvinfo : EIATTR_REG_RECONFIG
	.align		4
.L_26:
        /*0084*/ 	.byte	0x01, 0x54
	.zero		2


	//----- nvinfo : EIATTR_MBARRIER_INSTR_OFFSETS
	.align		4
        /*0088*/ 	.byte	0x04, 0x39
        /*008a*/ 	.short	(.L_28 - .L_27)


	//   ....[0]....
.L_27:
        /*008c*/ 	.word	0x00000250
        /*0090*/ 	.word	0x000000ff
        /*0094*/ 	.word	0x00000000
        /*0098*/ 	.short	0x0100
        /*009a*/ 	.byte	0x08
	.zero		1


	//   ....[1]....
        /*009c*/ 	.word	0x00000260
        /*00a0*/ 	.word	0x000000ff
        /*00a4*/ 	.word	0x00000090
        /*00a8*/ 	.short	0x0100
        /*00aa*/ 	.byte	0x08
	.zero		1


	//   ....[2]....
        /*00ac*/ 	.word	0x00000270
        /*00b0*/ 	.word	0x000000ff
        /*00b4*/ 	.word	0x00000008
        /*00b8*/ 	.short	0x0100
        /*00ba*/ 	.byte	0x08
	.zero		1


	//   ....[3]....
        /*00bc*/ 	.word	0x00000280
        /*00c0*/ 	.word	0x000000ff
        /*00c4*/ 	.word	0x00000098
        /*00c8*/ 	.short	0x0100
        /*00ca*/ 	.byte	0x08
	.zero		1


	//   ....[4]....
        /*00cc*/ 	.word	0x00000290
        /*00d0*/ 	.word	0x000000ff
        /*00d4*/ 	.word	0x00000010
        /*00d8*/ 	.short	0x0100
        /*00da*/ 	.byte	0x08
	.zero		1


	//   ....[5]....
        /*00dc*/ 	.word	0x000002a0
        /*00e0*/ 	.word	0x000000ff
        /*00e4*/ 	.word	0x000000a0
        /*00e8*/ 	.short	0x0100
        /*00ea*/ 	.byte	0x08
	.zero		1


	//   ....[6]....
        /*00ec*/ 	.word	0x000002b0
        /*00f0*/ 	.word	0x000000ff
        /*00f4*/ 	.word	0x00000018
        /*00f8*/ 	.short	0x0100
        /*00fa*/ 	.byte	0x08
	.zero		1


	//   ....[7]....
        /*00fc*/ 	.word	0x000002c0
        /*0100*/ 	.word	0x000000ff
        /*0104*/ 	.word	0x000000a8
        /*0108*/ 	.short	0x0100
        /*010a*/ 	.byte	0x08
	.zero		1


	//   ....[8]....
        /*010c*/ 	.word	0x000002d0
        /*0110*/ 	.word	0x000000ff
        /*0114*/ 	.word	0x00000020
        /*0118*/ 	.short	0x0100
        /*011a*/ 	.byte	0x08
	.zero		1


	//   ....[9]....
        /*011c*/ 	.word	0x000002e0
        /*0120*/ 	.word	0x000000ff
        /*0124*/ 	.word	0x000000b0
        /*0128*/ 	.short	0x0100
        /*012a*/ 	.byte	0x08
	.zero		1


	//   ....[10]....
        /*012c*/ 	.word	0x000002f0
        /*0130*/ 	.word	0x000000ff
        /*0134*/ 	.word	0x00000028
        /*0138*/ 	.short	0x0100
        /*013a*/ 	.byte	0x08
	.zero		1


	//   ....[11]....
        /*013c*/ 	.word	0x00000300
        /*0140*/ 	.word	0x000000ff
        /*0144*/ 	.word	0x000000b8
        /*0148*/ 	.short	0x0100
        /*014a*/ 	.byte	0x08
	.zero		1


	//   ....[12]....
        /*014c*/ 	.word	0x00000310
        /*0150*/ 	.word	0x000000ff
        /*0154*/ 	.word	0x00000030
        /*0158*/ 	.short	0x0100
        /*015a*/ 	.byte	0x08
	.zero		1


	//   ....[13]....
        /*015c*/ 	.word	0x00000320
        /*0160*/ 	.word	0x000000ff
        /*0164*/ 	.word	0x000000c0
        /*0168*/ 	.short	0x0100
        /*016a*/ 	.byte	0x08
	.zero		1


	//   ....[14]....
        /*016c*/ 	.word	0x00000330
        /*0170*/ 	.word	0x000000ff
        /*0174*/ 	.word	0x00000038
        /*0178*/ 	.short	0x0100
        /*017a*/ 	.byte	0x08
	.zero		1


	//   ....[15]....
        /*017c*/ 	.word	0x00000340
        /*0180*/ 	.word	0x000000ff
        /*0184*/ 	.word	0x000000c8
        /*0188*/ 	.short	0x0100
        /*018a*/ 	.byte	0x08
	.zero		1


	//   ....[16]....
        /*018c*/ 	.word	0x00000350
        /*0190*/ 	.word	0x000000ff
        /*0194*/ 	.word	0x00000040
        /*0198*/ 	.short	0x0100
        /*019a*/ 	.byte	0x08
	.zero		1


	//   ....[17]....
        /*019c*/ 	.word	0x00000360
        /*01a0*/ 	.word	0x000000ff
        /*01a4*/ 	.word	0x000000d0
        /*01a8*/ 	.short	0x0100
        /*01aa*/ 	.byte	0x08
	.zero		1


	//   ....[18]....
        /*01ac*/ 	.word	0x00000370
        /*01b0*/ 	.word	0x000000ff
        /*01b4*/ 	.word	0x00000048
        /*01b8*/ 	.short	0x0100
        /*01ba*/ 	.byte	0x08
	.zero		1


	//   ....[19]....
        /*01bc*/ 	.word	0x00000380
        /*01c0*/ 	.word	0x000000ff
        /*01c4*/ 	.word	0x000000d8
        /*01c8*/ 	.short	0x0100
        /*01ca*/ 	.byte	0x08
	.zero		1


	//   ....[20]....
        /*01cc*/ 	.word	0x00000390
        /*01d0*/ 	.word	0x000000ff
        /*01d4*/ 	.word	0x00000050
        /*01d8*/ 	.short	0x0100
        /*01da*/ 	.byte	0x08
	.zero		1


	//   ....[21]....
        /*01dc*/ 	.word	0x000003a0
        /*01e0*/ 	.word	0x000000ff
        /*01e4*/ 	.word	0x000000e0
        /*01e8*/ 	.short	0x0100
        /*01ea*/ 	.byte	0x08
	.zero		1


	//   ....[22]....
        /*01ec*/ 	.word	0x000003b0
        /*01f0*/ 	.word	0x000000ff
        /*01f4*/ 	.word	0x00000058
        /*01f8*/ 	.short	0x0100
        /*01fa*/ 	.byte	0x08
	.zero		1


	//   ....[23]....
        /*01fc*/ 	.word	0x000003c0
        /*0200*/ 	.word	0x000000ff
        /*0204*/ 	.word	0x000000e8
        /*0208*/ 	.short	0x0100
        /*020a*/ 	.byte	0x08
	.zero		1


	//   ....[24]....
        /*020c*/ 	.word	0x000003d0
        /*0210*/ 	.word	0x000000ff
        /*0214*/ 	.word	0x00000060
        /*0218*/ 	.short	0x0100
        /*021a*/ 	.byte	0x08
	.zero		1


	//   ....[25]....
        /*021c*/ 	.word	0x000003e0
        /*0220*/ 	.word	0x000000ff
        /*0224*/ 	.word	0x000000f0
        /*0228*/ 	.short	0x0100
        /*022a*/ 	.byte	0x08
	.zero		1


	//   ....[26]....
        /*022c*/ 	.word	0x000003f0
        /*0230*/ 	.word	0x000000ff
        /*0234*/ 	.word	0x00000068
        /*0238*/ 	.short	0x0100
        /*023a*/ 	.byte	0x08
	.zero		1


	//   ....[27]....
        /*023c*/ 	.word	0x00000400
        /*0240*/ 	.word	0x000000ff
        /*0244*/ 	.word	0x000000f8
        /*0248*/ 	.short	0x0100
        /*024a*/ 	.byte	0x08
	.zero		1


	//   ....[28]....
        /*024c*/ 	.word	0x00000410
        /*0250*/ 	.word	0x000000ff
        /*0254*/ 	.word	0x00000070
        /*0258*/ 	.short	0x0100
        /*025a*/ 	.byte	0x08
	.zero		1


	//   ....[29]....
        /*025c*/ 	.word	0x00000420
        /*0260*/ 	.word	0x000000ff
        /*0264*/ 	.word	0x00000100
        /*0268*/ 	.short	0x0100
        /*026a*/ 	.byte	0x08
	.zero		1


	//   ....[30]....
        /*026c*/ 	.word	0x00000430
        /*0270*/ 	.word	0x000000ff
        /*0274*/ 	.word	0x00000078
        /*0278*/ 	.short	0x0100
        /*027a*/ 	.byte	0x08
	.zero		1


	//   ....[31]....
        /*027c*/ 	.word	0x00000440
        /*0280*/ 	.word	0x000000ff
        /*0284*/ 	.word	0x00000108
        /*0288*/ 	.short	0x0100
        /*028a*/ 	.byte	0x08
	.zero		1


	//   ....[32]....
        /*028c*/ 	.word	0x00000450
        /*0290*/ 	.word	0x000000ff
        /*0294*/ 	.word	0x00000080
        /*0298*/ 	.short	0x0100
        /*029a*/ 	.byte	0x08
	.zero		1


	//   ....[33]....
        /*029c*/ 	.word	0x00000460
        /*02a0*/ 	.word	0x000000ff
        /*02a4*/ 	.word	0x00000110
        /*02a8*/ 	.short	0x0100
        /*02aa*/ 	.byte	0x08
	.zero		1


	//   ....[34]....
        /*02ac*/ 	.word	0x00000470
        /*02b0*/ 	.word	0x000000ff
        /*02b4*/ 	.word	0x00000088
        /*02b8*/ 	.short	0x0100
        /*02ba*/ 	.byte	0x08
	.zero		1


	//   ....[35]....
        /*02bc*/ 	.word	0x00000480
        /*02c0*/ 	.word	0x000000ff
        /*02c4*/ 	.word	0x00000118
        /*02c8*/ 	.short	0x0100
        /*02ca*/ 	.byte	0x08
	.zero		1


	//   ....[36]....
        /*02cc*/ 	.word	0x000007a0
        /*02d0*/ 	.word	0x000000ff
        /*02d4*/ 	.word	0x00000150
        /*02d8*/ 	.short	0x0100
        /*02da*/ 	.byte	0x08
	.zero		1


	//   ....[37]....
        /*02dc*/ 	.word	0x00000810
        /*02e0*/ 	.word	0x000000ff
        /*02e4*/ 	.word	0x00000158
        /*02e8*/ 	.short	0x0100
        /*02ea*/ 	.byte	0x08
	.zero		1


	//   ....[38]....
        /*02ec*/ 	.word	0x00000830
        /*02f0*/ 	.word	0x000000ff
        /*02f4*/ 	.word	0x00000130
        /*02f8*/ 	.short	0x0100
        /*02fa*/ 	.byte	0x09
	.zero		1


	//   ....[39]....
        /*02fc*/ 	.word	0x00000840
        /*0300*/ 	.word	0x000000ff
        /*0304*/ 	.word	0x00000138
        /*0308*/ 	.short	0x0100
        /*030a*/ 	.byte	0x09
	.zero		1


	//   ....[40]....
        /*030c*/ 	.word	0x00000850
        /*0310*/ 	.word	0x000000ff
        /*0314*/ 	.word	0x00000140
        /*0318*/ 	.short	0x0100
        /*031a*/ 	.byte	0x09
	.zero		1


	//   ....[41]....
        /*031c*/ 	.word	0x00000860
        /*0320*/ 	.word	0x000000ff
        /*0324*/ 	.word	0x00000148
        /*0328*/ 	.short	0x0100
        /*032a*/ 	.byte	0x09
	.zero		1


	//   ....[42]....
        /*032c*/ 	.word	0x00001610
        /*0330*/ 	.word	0x000000ff
        /*0334*/ 	.word	0xfffffff8
        /*0338*/ 	.short	0x010a
        /*033a*/ 	.byte	0x0f
	.zero		1


	//   ....[43]....
        /*033c*/ 	.word	0x00001af0
        /*0340*/ 	.word	0x000000ff
        /*0344*/ 	.word	0x00000000
        /*0348*/ 	.short	0x010a
        /*034a*/ 	.byte	0x06
	.zero		1


	//   ....[44]....
        /*034c*/ 	.word	0x00001b30
        /*0350*/ 	.word	0x000000ff
        /*0354*/ 	.word	0x00000000
        /*0358*/ 	.short	0x010a
        /*035a*/ 	.byte	0x06
	.zero		1


	//   ....[45]....
        /*035c*/ 	.word	0x00002430
        /*0360*/ 	.word	0x000000ff
        /*0364*/ 	.word	0x00000000
        /*0368*/ 	.short	0x010a
        /*036a*/ 	.byte	0x09
	.zero		1


	//   ....[46]....
        /*036c*/ 	.word	0x00002470
        /*0370*/ 	.word	0x000000ff
        /*0374*/ 	.word	0x00000000
        /*0378*/ 	.short	0x010a
        /*037a*/ 	.byte	0x09
	.zero		1


	//   ....[47]....
        /*037c*/ 	.word	0x00002ad0
        /*0380*/ 	.word	0x000000ff
        /*0384*/ 	.word	0x00000000
        /*0388*/ 	.short	0x0101
        /*038a*/ 	.byte	0x08
	.zero		1


	//   ....[48]....
        /*038c*/ 	.word	0x00003040
        /*0390*/ 	.word	0x00000011
        /*0394*/ 	.word	0x00000000
        /*0398*/ 	.short	0x0101
        /*039a*/ 	.byte	0x16
	.zero		1


	//   ....[49]....
        /*039c*/ 	.word	0x00003120
        /*03a0*/ 	.word	0x000000ff
        /*03a4*/ 	.word	0x00000000
        /*03a8*/ 	.short	0x0101
        /*03aa*/ 	.byte	0x08
	.zero		1


	//   ....[50]....
        /*03ac*/ 	.word	0x000031d0
        /*03b0*/ 	.word	0x000000ff
        /*03b4*/ 	.word	0x00000008
        /*03b8*/ 	.short	0x010a
        /*03ba*/ 	.byte	0x0f
	.zero		1


	//   ....[51]....
        /*03bc*/ 	.word	0x00007a70
        /*03c0*/ 	.word	0x00000004
        /*03c4*/ 	.word	0x00000000
        /*03c8*/ 	.short	0x0101
        /*03ca*/ 	.byte	0x16
	.zero		1


	//   ....[52]....
        /*03cc*/ 	.word	0x00008350
        /*03d0*/ 	.word	0x00000013
        /*03d4*/ 	.word	0x00000090
        /*03d8*/ 	.short	0x010a
        /*03da*/ 	.byte	0x3f
	.zero		1


	//   ....[53]....
        /*03dc*/ 	.word	0x000086c0
        /*03e0*/ 	.word	0x0000000a
        /*03e4*/ 	.word	0x00000158
        /*03e8*/ 	.short	0x0101
        /*03ea*/ 	.byte	0x3f
	.zero		1


	//   ....[54]....
        /*03ec*/ 	.word	0x00008e20
        /*03f0*/ 	.word	0x00000005
        /*03f4*/ 	.word	0x00000000
        /*03f8*/ 	.short	0x010a
        /*03fa*/ 	.byte	0x3f
	.zero		1


	//   ....[55]....
        /*03fc*/ 	.word	0x00008ea0
        /*0400*/ 	.word	0x00000007
        /*0404*/ 	.word	0x00000000
        /*0408*/ 	.short	0x010a
        /*040a*/ 	.byte	0x3f
	.zero		1


	//   ....[56]....
        /*040c*/ 	.word	0x00008f30
        /*0410*/ 	.word	0x00000006
        /*0414*/ 	.word	0x00000000
        /*0418*/ 	.short	0x010a
        /*041a*/ 	.byte	0x3f
	.zero		1


	//   ....[57]....
        /*041c*/ 	.word	0x00008fc0
        /*0420*/ 	.word	0x00000009
        /*0424*/ 	.word	0x00000000
        /*0428*/ 	.short	0x010a
        /*042a*/ 	.byte	0x3f
	.zero		1


	//   ....[58]....
        /*042c*/ 	.word	0x00009050
        /*0430*/ 	.word	0x00000006
        /*0434*/ 	.word	0x00000000
        /*0438*/ 	.short	0x010a
        /*043a*/ 	.byte	0x3f
	.zero		1


	//   ....[59]....
        /*043c*/ 	.word	0x000090e0
        /*0440*/ 	.word	0x00000009
        /*0444*/ 	.word	0x00000000
        /*0448*/ 	.short	0x010a
        /*044a*/ 	.byte	0x3f
	.zero		1


	//   ....[60]....
        /*044c*/ 	.word	0x00009170
        /*0450*/ 	.word	0x00000006
        /*0454*/ 	.word	0x00000000
        /*0458*/ 	.short	0x010a
        /*045a*/ 	.byte	0x3f
	.zero		1


	//   ....[61]....
        /*045c*/ 	.word	0x00009200
        /*0460*/ 	.word	0x00000009
        /*0464*/ 	.word	0x00000000
        /*0468*/ 	.short	0x010a
        /*046a*/ 	.byte	0x3f
	.zero		1


	//   ....[62]....
        /*046c*/ 	.word	0x00009290
        /*0470*/ 	.word	0x00000006
        /*0474*/ 	.word	0x00000000
        /*0478*/ 	.short	0x010a
        /*047a*/ 	.byte	0x3f
	.zero		1


	//   ....[63]....
        /*047c*/ 	.word	0x00009320
        /*0480*/ 	.word	0x00000009
        /*0484*/ 	.word	0x00000000
        /*0488*/ 	.short	0x010a
        /*048a*/ 	.byte	0x3f
	.zero		1


	//   ....[64]....
        /*048c*/ 	.word	0x000093b0
        /*0490*/ 	.word	0x00000006
        /*0494*/ 	.word	0x00000000
        /*0498*/ 	.short	0x010a
        /*049a*/ 	.byte	0x3f
	.zero		1


	//   ....[65]....
        /*049c*/ 	.word	0x00009440
        /*04a0*/ 	.word	0x00000009
        /*04a4*/ 	.word	0x00000000
        /*04a8*/ 	.short	0x010a
        /*04aa*/ 	.byte	0x3f
	.zero		1


	//   ....[66]....
        /*04ac*/ 	.word	0x000094d0
        /*04b0*/ 	.word	0x00000006
        /*04b4*/ 	.word	0x00000000
        /*04b8*/ 	.short	0x010a
        /*04ba*/ 	.byte	0x3f
	.zero		1


	//   ....[67]....
        /*04bc*/ 	.word	0x00009560
        /*04c0*/ 	.word	0x00000009
        /*04c4*/ 	.word	0x00000000
        /*04c8*/ 	.short	0x010a
        /*04ca*/ 	.byte	0x3f
	.zero		1


	//   ....[68]....
        /*04cc*/ 	.word	0x000095f0
        /*04d0*/ 	.word	0x00000006
        /*04d4*/ 	.word	0x00000000
        /*04d8*/ 	.short	0x010a
        /*04da*/ 	.byte	0x3f
	.zero		1


	//   ....[69]....
        /*04dc*/ 	.word	0x00009680
        /*04e0*/ 	.word	0x00000009
        /*04e4*/ 	.word	0x00000000
        /*04e8*/ 	.short	0x010a
        /*04ea*/ 	.byte	0x3f
	.zero		1


	//   ....[70]....
        /*04ec*/ 	.word	0x00009710
        /*04f0*/ 	.word	0x00000006
        /*04f4*/ 	.word	0x00000000
        /*04f8*/ 	.short	0x010a
        /*04fa*/ 	.byte	0x3f
	.zero		1


	//   ....[71]....
        /*04fc*/ 	.word	0x000097a0
        /*0500*/ 	.word	0x00000003
        /*0504*/ 	.word	0x00000000
        /*0508*/ 	.short	0x010a
        /*050a*/ 	.byte	0x3f
	.zero		1


	//   ....[72]....
        /*050c*/ 	.word	0x00009810
        /*0510*/ 	.word	0x00000011
        /*0514*/ 	.word	0xfffffff8
        /*0518*/ 	.short	0x010a
        /*051a*/ 	.byte	0x3f
	.zero		1


	//   ....[73]....
        /*051c*/ 	.word	0x00009870
        /*0520*/ 	.word	0x00000011
        /*0524*/ 	.word	0x00000000
        /*0528*/ 	.short	0x010a
        /*052a*/ 	.byte	0x3f
	.zero		1


	//   ....[74]....
        /*052c*/ 	.word	0x000098d0
        /*0530*/ 	.word	0x00000012
        /*0534*/ 	.word	0x00000000
        /*0538*/ 	.short	0x010a
        /*053a*/ 	.byte	0x3f
	.zero		1


	//   ....[75]....
        /*053c*/ 	.word	0x00009930
        /*0540*/ 	.word	0x00000011
        /*0544*/ 	.word	0x00000008
        /*0548*/ 	.short	0x010a
        /*054a*/ 	.byte	0x3f
	.zero		1


	//   ....[76]....
        /*054c*/ 	.word	0x00009a00
        /*0550*/ 	.word	0x00000013
        /*0554*/ 	.word	0x00000090
        /*0558*/ 	.short	0x010a
        /*055a*/ 	.byte	0x3f
	.zero		1


	//   ....[77]....
        /*055c*/ 	.word	0x00009ae0
        /*0560*/ 	.word	0x00000005
        /*0564*/ 	.word	0x00000000
        /*0568*/ 	.short	0x010a
        /*056a*/ 	.byte	0x3f
	.zero		1


	//   ....[78]....
        /*056c*/ 	.word	0x00009b30
        /*0570*/ 	.word	0x00000007
        /*0574*/ 	.word	0x00000000
        /*0578*/ 	.short	0x010a
        /*057a*/ 	.byte	0x3f
	.zero		1


	//   ....[79]....
        /*057c*/ 	.word	0x00009b80
        /*0580*/ 	.word	0x00000006
        /*0584*/ 	.word	0x00000000
        /*0588*/ 	.short	0x010a
        /*058a*/ 	.byte	0x3f
	.zero		1


	//   ....[80]....
        /*058c*/ 	.word	0x00009bd0
        /*0590*/ 	.word	0x00000009
        /*0594*/ 	.word	0x00000000
        /*0598*/ 	.short	0x010a
        /*059a*/ 	.byte	0x3f
	.zero		1


	//   ....[81]....
        /*059c*/ 	.word	0x00009c20
        /*05a0*/ 	.word	0x00000006
        /*05a4*/ 	.word	0x00000000
        /*05a8*/ 	.short	0x010a
        /*05aa*/ 	.byte	0x3f
	.zero		1


	//   ....[82]....
        /*05ac*/ 	.word	0x00009c70
        /*05b0*/ 	.word	0x00000009
        /*05b4*/ 	.word	0x00000000
        /*05b8*/ 	.short	0x010a
        /*05ba*/ 	.byte	0x3f
	.zero		1


	//   ....[83]....
        /*05bc*/ 	.word	0x00009cc0
        /*05c0*/ 	.word	0x00000006
        /*05c4*/ 	.word	0x00000000
        /*05c8*/ 	.short	0x010a
        /*05ca*/ 	.byte	0x3f
	.zero		1


	//   ....[84]....
        /*05cc*/ 	.word	0x00009d10
        /*05d0*/ 	.word	0x00000009
        /*05d4*/ 	.word	0x00000000
        /*05d8*/ 	.short	0x010a
        /*05da*/ 	.byte	0x3f
	.zero		1


	//   ....[85]....
        /*05dc*/ 	.word	0x00009d60
        /*05e0*/ 	.word	0x00000006
        /*05e4*/ 	.word	0x00000000
        /*05e8*/ 	.short	0x010a
        /*05ea*/ 	.byte	0x3f
	.zero		1


	//   ....[86]....
        /*05ec*/ 	.word	0x00009db0
        /*05f0*/ 	.word	0x00000009
        /*05f4*/ 	.word	0x00000000
        /*05f8*/ 	.short	0x010a
        /*05fa*/ 	.byte	0x3f
	.zero		1


	//   ....[87]....
        /*05fc*/ 	.word	0x00009e00
        /*0600*/ 	.word	0x00000006
        /*0604*/ 	.word	0x00000000
        /*0608*/ 	.short	0x010a
        /*060a*/ 	.byte	0x3f
	.zero		1


	//   ....[88]....
        /*060c*/ 	.word	0x00009e50
        /*0610*/ 	.word	0x00000009
        /*0614*/ 	.word	0x00000000
        /*0618*/ 	.short	0x010a
        /*061a*/ 	.byte	0x3f
	.zero		1


	//   ....[89]....
        /*061c*/ 	.word	0x00009ea0
        /*0620*/ 	.word	0x00000006
        /*0624*/ 	.word	0x00000000
        /*0628*/ 	.short	0x010a
        /*062a*/ 	.byte	0x3f
	.zero		1


	//   ....[90]....
        /*062c*/ 	.word	0x00009ef0
        /*0630*/ 	.word	0x00000009
        /*0634*/ 	.word	0x00000000
        /*0638*/ 	.short	0x010a
        /*063a*/ 	.byte	0x3f
	.zero		1


	//   ....[91]....
        /*063c*/ 	.word	0x00009f40
        /*0640*/ 	.word	0x00000006
        /*0644*/ 	.word	0x00000000
        /*0648*/ 	.short	0x010a
        /*064a*/ 	.byte	0x3f
	.zero		1


	//   ....[92]....
        /*064c*/ 	.word	0x00009f90
        /*0650*/ 	.word	0x00000009
        /*0654*/ 	.word	0x00000000
        /*0658*/ 	.short	0x010a
        /*065a*/ 	.byte	0x3f
	.zero		1


	//   ....[93]....
        /*065c*/ 	.word	0x00009fe0
        /*0660*/ 	.word	0x00000006
        /*0664*/ 	.word	0x00000000
        /*0668*/ 	.short	0x010a
        /*066a*/ 	.byte	0x3f
	.zero		1


	//----- nvinfo : EIATTR_NUM_MBARRIERS
	.align		4
.L_28:
        /*066c*/ 	.byte	0x03, 0x38
        /*066e*/ 	.short	0x002a


	//----- nvinfo : EIATTR_EXIT_INSTR_OFFSETS
	.align		4
        /*0670*/ 	.byte	0x04, 0x1c
        /*0672*/ 	.short	(.L_30 - .L_29)


	//   ....[0]....
.L_29:
        /*0674*/ 	.word	0x00001340


	//   ....[1]....
        /*0678*/ 	.word	0x000013a0


	//   ....[2]....
        /*067c*/ 	.word	0x00008080


	//   ....[3]....
        /*0680*/ 	.word	0x000080b0


	//   ....[4]....
        /*0684*/ 	.word	0x000097f0


	//----- nvinfo : EIATTR_MAX_THREADS
	.align		4
.L_30:
        /*0688*/ 	.byte	0x04, 0x05
        /*068a*/ 	.short	(.L_32 - .L_31)
.L_31:
        /*068c*/ 	.word	0x00000180
        /*0690*/ 	.word	0x00000001
        /*0694*/ 	.word	0x00000001


	//----- nvinfo : EIATTR_CRS_STACK_SIZE
	.align		4
.L_32:
        /*0698*/ 	.byte	0x04, 0x1e
        /*069a*/ 	.short	(.L_34 - .L_33)
.L_33:
        /*069c*/ 	.word	0x00000000


	//----- nvinfo : EIATTR_CBANK_PARAM_SIZE
	.align		4
.L_34:
        /*06a0*/ 	.byte	0x03, 0x19
        /*06a2*/ 	.short	0x0470


	//----- nvinfo : EIATTR_PARAM_CBANK
	.align		4
        /*06a4*/ 	.byte	0x04, 0x0a
        /*06a6*/ 	.short	(.L_36 - .L_35)
	.align		4
.L_35:
        /*06a8*/ 	.word	index@(.nv.constant0._ZN7cutlass13device_kernelINS_4gemm6kernel13GemmUniversalIN4cute5tupleIJiiiiEEENS1_10collective13CollectiveMmaINS1_37MainloopSm90TmaGmmaWarpSpecializedFP8ILi18ENS5_IJNS4_1CILi1EEESB_SB_EEENS1_32KernelTmaWarpSpecializedPingpongEEENS5_IJNSA_ILi64EEENSA_ILi128EEESF_EEENS_12float_e5m2_tENS5_IJlSB_lEEESI_SJ_NS4_8TiledMMAINS4_8MMA_AtomIJNS4_4SM904GMMA31MMA_64x128x32_F32E5M2E5M2_SS_TNILNSN_7ScaleInE1ELSP_1EEEEEENS4_6LayoutISC_NS5_IJNSA_ILi0EEEST_ST_EEEEENS5_IJNS4_10UnderscoreESW_SW_EEEEENS4_13SM90_TMA_LOADENS4_14ComposedLayoutINS4_7SwizzleILi2ELi4ELi3EEENS4_18smem_ptr_flag_bitsILi8EEENSS_INS5_IJNSA_ILi8EEESF_EEENS5_IJSF_SB_EEEEEEEvNS4_8identityESZ_S19_vS1A_EENS_8epilogue10collective6detail29Sm90TmaWarpSpecializedAdapterINS1D_15DefaultEpilogueISI_SJ_SJ_NS1C_6thread17LinearCombinationISI_Li1EffLNS1H_9ScaleType4KindE0ELNS_15FloatRoundStyleE2ESI_EENS1_15EpilogueDefaultEEEEEvvEEEEvNT_6ParamsE)
        /*06ac*/ 	.short	0x0210
        /*06ae*/ 	.short	0x0470


	//----- nvinfo : EIATTR_SW_WAR
	.align		4
.L_36:
        /*06b0*/ 	.byte	0x04, 0x36
        /*06b2*/ 	.short	(.L_38 - .L_37)
.L_37:
        /*06b4*/ 	.word	0x00000008
.L_38:


//--------------------- .nv.callgraph             --------------------------
	.section	.nv.callgraph,"",@"SHT_CUDA_CALLGRAPH"
	.align	4
	.sectionentsize	8
	.align		4
        /*0000*/ 	.word	0x00000000
	.align		4
        /*0004*/ 	.word	0xffffffff
	.align		4
        /*0008*/ 	.word	0x00000000
	.align		4
        /*000c*/ 	.word	0xfffffffe
	.align		4
        /*0010*/ 	.word	0x00000000
	.align		4
        /*0014*/ 	.word	0xfffffffd
	.align		4
        /*0018*/ 	.word	0x00000000
	.align		4
        /*001c*/ 	.word	0xfffffffc


//--------------------- .nv.constant4             --------------------------
	.section	.nv.constant4,"a",@progbits
	.align	8
	.align		8
.nv.constant4:
        /*0000*/ 	.dword	_ZN40_INTERNAL_e45a9a8e_4_k_cu_12f9a907_301504cuda3std3__45__cpo5beginE
	.align		8
        /*0008*/ 	.dword	_ZN40_INTERNAL_e45a9a8e_4_k_cu_12f9a907_301504cuda3std3__45__cpo3endE
	.align		8
        /*0010*/ 	.dword	_ZN40_INTERNAL_e45a9a8e_4_k_cu_12f9a907_301504cuda3std3__45__cpo6cbeginE
	.align		8
        /*0018*/ 	.dword	_ZN40_INTERNAL_e45a9a8e_4_k_cu_12f9a907_301504cuda3std3__45__cpo4cendE
	.align		8
        /*0020*/ 	.dword	_ZN40_INTERNAL_e45a9a8e_4_k_cu_12f9a907_301504cuda3std3__442_GLOBAL__N__e45a9a8e_4_k_cu_12f9a907_301506ignoreE
	.align		8
        /*0028*/ 	.dword	_ZN40_INTERNAL_e45a9a8e_4_k_cu_12f9a907_301504cuda3std3__419piecewise_constructE
	.align		8
        /*0030*/ 	.dword	_ZN40_INTERNAL_e45a9a8e_4_k_cu_12f9a907_301504cuda3std3__48in_placeE
	.align		8
        /*0038*/ 	.dword	_ZN40_INTERNAL_e45a9a8e_4_k_cu_12f9a907_301504cuda3std6ranges3__45__cpo4swapE
	.align		8
        /*0040*/ 	.dword	_ZN40_INTERNAL_e45a9a8e_4_k_cu_12f9a907_301504cuda3std6ranges3__45__cpo9iter_moveE
	.align		8
        /*0048*/ 	.dword	_ZN40_INTERNAL_e45a9a8e_4_k_cu_12f9a907_301504cute7productE
	.align		8
        /*0050*/ 	.dword	_ZN40_INTERNAL_e45a9a8e_4_k_cu_12f9a907_301504cute1_E


//--------------------- .text._ZN7cutlass13device_kernelINS_4gemm6kernel13GemmUniversalIN4cute5tupleIJiiiiEEENS1_10collective13CollectiveMmaINS1_37MainloopSm90TmaGmmaWarpSpecializedFP8ILi18ENS5_IJNS4_1CILi1EEESB_SB_EEENS1_32KernelTmaWarpSpecializedPingpongEEENS5_IJNSA_ILi64EEENSA_ILi128EEESF_EEENS_12float_e5m2_tENS5_IJlSB_lEEESI_SJ_NS4_8TiledMMAINS4_8MMA_AtomIJNS4_4SM904GMMA31MMA_64x128x32_F32E5M2E5M2_SS_TNILNSN_7ScaleInE1ELSP_1EEEEEENS4_6LayoutISC_NS5_IJNSA_ILi0EEEST_ST_EEEEENS5_IJNS4_10UnderscoreESW_SW_EEEEENS4_13SM90_TMA_LOADENS4_14ComposedLayoutINS4_7SwizzleILi2ELi4ELi3EEENS4_18smem_ptr_flag_bitsILi8EEENSS_INS5_IJNSA_ILi8EEESF_EEENS5_IJSF_SB_EEEEEEEvNS4_8identityESZ_S19_vS1A_EENS_8epilogue10collective6detail29Sm90TmaWarpSpecializedAdapterINS1D_15DefaultEpilogueISI_SJ_SJ_NS1C_6thread17LinearCombinationISI_Li1EffLNS1H_9ScaleType4KindE0ELNS_15FloatRoundStyleE2ESI_EENS1_15EpilogueDefaultEEEEEvvEEEEvNT_6ParamsE --------------------------
	.section	.text._ZN7cutlass13device_kernelINS_4gemm6kernel13GemmUniversalIN4cute5tupleIJiiiiEEENS1_10collective13CollectiveMmaINS1_37MainloopSm90TmaGmmaWarpSpecializedFP8ILi18ENS5_IJNS4_1CILi1EEESB_SB_EEENS1_32KernelTmaWarpSpecializedPingpongEEENS5_IJNSA_ILi64EEENSA_ILi128EEESF_EEENS_12float_e5m2_tENS5_IJlSB_lEEESI_SJ_NS4_8TiledMMAINS4_8MMA_AtomIJNS4_4SM904GMMA31MMA_64x128x32_F32E5M2E5M2_SS_TNILNSN_7ScaleInE1ELSP_1EEEEEENS4_6LayoutISC_NS5_IJNSA_ILi0EEEST_ST_EEEEENS5_IJNS4_10UnderscoreESW_SW_EEEEENS4_13SM90_TMA_LOADENS4_14ComposedLayoutINS4_7SwizzleILi2ELi4ELi3EEENS4_18smem_ptr_flag_bitsILi8EEENSS_INS5_IJNSA_ILi8EEESF_EEENS5_IJSF_SB_EEEEEEEvNS4_8identityESZ_S19_vS1A_EENS_8epilogue10collective6detail29Sm90TmaWarpSpecializedAdapterINS1D_15DefaultEpilogueISI_SJ_SJ_NS1C_6thread17LinearCombinationISI_Li1EffLNS1H_9ScaleType4KindE0ELNS_15FloatRoundStyleE2ESI_EENS1_15EpilogueDefaultEEEEEvvEEEEvNT_6ParamsE,"ax",@progbits
	.align	128
.text._ZN7cutlass13device_kernelINS_4gemm6kernel13GemmUniversalIN4cute5tupleIJiiiiEEENS1_10collective13CollectiveMmaINS1_37MainloopSm90TmaGmmaWarpSpecializedFP8ILi18ENS5_IJNS4_1CILi1EEESB_SB_EEENS1_32KernelTmaWarpSpecializedPingpongEEENS5_IJNSA_ILi64EEENSA_ILi128EEESF_EEENS_12float_e5m2_tENS5_IJlSB_lEEESI_SJ_NS4_8TiledMMAINS4_8MMA_AtomIJNS4_4SM904GMMA31MMA_64x128x32_F32E5M2E5M2_SS_TNILNSN_7ScaleInE1ELSP_1EEEEEENS4_6LayoutISC_NS5_IJNSA_ILi0EEEST_ST_EEEEENS5_IJNS4_10UnderscoreESW_SW_EEEEENS4_13SM90_TMA_LOADENS4_14ComposedLayoutINS4_7SwizzleILi2ELi4ELi3EEENS4_18smem_ptr_flag_bitsILi8EEENSS_INS5_IJNSA_ILi8EEESF_EEENS5_IJSF_SB_EEEEEEEvNS4_8identityESZ_S19_vS1A_EENS_8epilogue10collective6detail29Sm90TmaWarpSpecializedAdapterINS1D_15DefaultEpilogueISI_SJ_SJ_NS1C_6thread17LinearCombinationISI_Li1EffLNS1H_9ScaleType4KindE0ELNS_15FloatRoundStyleE2ESI_EENS1_15EpilogueDefaultEEEEEvvEEEEvNT_6ParamsE:
        .type           _ZN7cutlass13device_kernelINS_4gemm6kernel13GemmUniversalIN4cute5tupleIJiiiiEEENS1_10collective13CollectiveMmaINS1_37MainloopSm90TmaGmmaWarpSpecializedFP8ILi18ENS5_IJNS4_1CILi1EEESB_SB_EEENS1_32KernelTmaWarpSpecializedPingpongEEENS5_IJNSA_ILi64EEENSA_ILi128EEESF_EEENS_12float_e5m2_tENS5_IJlSB_lEEESI_SJ_NS4_8TiledMMAINS4_8MMA_AtomIJNS4_4SM904GMMA31MMA_64x128x32_F32E5M2E5M2_SS_TNILNSN_7ScaleInE1ELSP_1EEEEEENS4_6LayoutISC_NS5_IJNSA_ILi0EEEST_ST_EEEEENS5_IJNS4_10UnderscoreESW_SW_EEEEENS4_13SM90_TMA_LOADENS4_14ComposedLayoutINS4_7SwizzleILi2ELi4ELi3EEENS4_18smem_ptr_flag_bitsILi8EEENSS_INS5_IJNSA_ILi8EEESF_EEENS5_IJSF_SB_EEEEEEEvNS4_8identityESZ_S19_vS1A_EENS_8epilogue10collective6detail29Sm90TmaWarpSpecializedAdapterINS1D_15DefaultEpilogueISI_SJ_SJ_NS1C_6thread17LinearCombinationISI_Li1EffLNS1H_9ScaleType4KindE0ELNS_15FloatRoundStyleE2ESI_EENS1_15EpilogueDefaultEEEEEvvEEEEvNT_6ParamsE,@function
        .size           _ZN7cutlass13device_kernelINS_4gemm6kernel13GemmUniversalIN4cute5tupleIJiiiiEEENS1_10collective13CollectiveMmaINS1_37MainloopSm90TmaGmmaWarpSpecializedFP8ILi18ENS5_IJNS4_1CILi1EEESB_SB_EEENS1_32KernelTmaWarpSpecializedPingpongEEENS5_IJNSA_ILi64EEENSA_ILi128EEESF_EEENS_12float_e5m2_tENS5_IJlSB_lEEESI_SJ_NS4_8TiledMMAINS4_8MMA_AtomIJNS4_4SM904GMMA31MMA_64x128x32_F32E5M2E5M2_SS_TNILNSN_7ScaleInE1ELSP_1EEEEEENS4_6LayoutISC_NS5_IJNSA_ILi0EEEST_ST_EEEEENS5_IJNS4_10UnderscoreESW_SW_EEEEENS4_13SM90_TMA_LOADENS4_14ComposedLayoutINS4_7SwizzleILi2ELi4ELi3EEENS4_18smem_ptr_flag_bitsILi8EEENSS_INS5_IJNSA_ILi8EEESF_EEENS5_IJSF_SB_EEEEEEEvNS4_8identityESZ_S19_vS1A_EENS_8epilogue10collective6detail29Sm90TmaWarpSpecializedAdapterINS1D_15DefaultEpilogueISI_SJ_SJ_NS1C_6thread17LinearCombinationISI_Li1EffLNS1H_9ScaleType4KindE0ELNS_15FloatRoundStyleE2ESI_EENS1_15EpilogueDefaultEEEEEvvEEEEvNT_6ParamsE,(.L_x_233 - _ZN7cutlass13device_kernelINS_4gemm6kernel13GemmUniversalIN4cute5tupleIJiiiiEEENS1_10collective13CollectiveMmaINS1_37MainloopSm90TmaGmmaWarpSpecializedFP8ILi18ENS5_IJNS4_1CILi1EEESB_SB_EEENS1_32KernelTmaWarpSpecializedPingpongEEENS5_IJNSA_ILi64EEENSA_ILi128EEESF_EEENS_12float_e5m2_tENS5_IJlSB_lEEESI_SJ_NS4_8TiledMMAINS4_8MMA_AtomIJNS4_4SM904GMMA31MMA_64x128x32_F32E5M2E5M2_SS_TNILNSN_7ScaleInE1ELSP_1EEEEEENS4_6LayoutISC_NS5_IJNSA_ILi0EEEST_ST_EEEEENS5_IJNS4_10UnderscoreESW_SW_EEEEENS4_13SM90_TMA_LOADENS4_14ComposedLayoutINS4_7SwizzleILi2ELi4ELi3EEENS4_18smem_ptr_flag_bitsILi8EEENSS_INS5_IJNSA_ILi8EEESF_EEENS5_IJSF_SB_EEEEEEEvNS4_8identityESZ_S19_vS1A_EENS_8epilogue10collective6detail29Sm90TmaWarpSpecializedAdapterINS1D_15DefaultEpilogueISI_SJ_SJ_NS1C_6thread17LinearCombinationISI_Li1EffLNS1H_9ScaleType4KindE0ELNS_15FloatRoundStyleE2ESI_EENS1_15EpilogueDefaultEEEEEvvEEEEvNT_6ParamsE)
        .other          _ZN7cutlass13device_kernelINS_4gemm6kernel13GemmUniversalIN4cute5tupleIJiiiiEEENS1_10collective13CollectiveMmaINS1_37MainloopSm90TmaGmmaWarpSpecializedFP8ILi18ENS5_IJNS4_1CILi1EEESB_SB_EEENS1_32KernelTmaWarpSpecializedPingpongEEENS5_IJNSA_ILi64EEENSA_ILi128EEESF_EEENS_12float_e5m2_tENS5_IJlSB_lEEESI_SJ_NS4_8TiledMMAINS4_8MMA_AtomIJNS4_4SM904GMMA31MMA_64x128x32_F32E5M2E5M2_SS_TNILNSN_7ScaleInE1ELSP_1EEEEEENS4_6LayoutISC_NS5_IJNSA_ILi0EEEST_ST_EEEEENS5_IJNS4_10UnderscoreESW_SW_EEEEENS4_13SM90_TMA_LOADENS4_14ComposedLayoutINS4_7SwizzleILi2ELi4ELi3EEENS4_18smem_ptr_flag_bitsILi8EEENSS_INS5_IJNSA_ILi8EEESF_EEENS5_IJSF_SB_EEEEEEEvNS4_8identityESZ_S19_vS1A_EENS_8epilogue10collective6detail29Sm90TmaWarpSpecializedAdapterINS1D_15DefaultEpilogueISI_SJ_SJ_NS1C_6thread17LinearCombinationISI_Li1EffLNS1H_9ScaleType4KindE0ELNS_15FloatRoundStyleE2ESI_EENS1_15EpilogueDefaultEEEEEvvEEEEvNT_6ParamsE,@"STO_CUDA_ENTRY STV_DEFAULT"
_ZN7cutlass13device_kernelINS_4gemm6kernel13GemmUniversalIN4cute5tupleIJiiiiEEENS1_10collective13CollectiveMmaINS1_37MainloopSm90TmaGmmaWarpSpecializedFP8ILi18ENS5_IJNS4_1CILi1EEESB_SB_EEENS1_32KernelTmaWarpSpecializedPingpongEEENS5_IJNSA_ILi64EEENSA_ILi128EEESF_EEENS_12float_e5m2_tENS5_IJlSB_lEEESI_SJ_NS4_8TiledMMAINS4_8MMA_AtomIJNS4_4SM904GMMA31MMA_64x128x32_F32E5M2E5M2_SS_TNILNSN_7ScaleInE1ELSP_1EEEEEENS4_6LayoutISC_NS5_IJNSA_ILi0EEEST_ST_EEEEENS5_IJNS4_10UnderscoreESW_SW_EEEEENS4_13SM90_TMA_LOADENS4_14ComposedLayoutINS4_7SwizzleILi2ELi4ELi3EEENS4_18smem_ptr_flag_bitsILi8EEENSS_INS5_IJNSA_ILi8EEESF_EEENS5_IJSF_SB_EEEEEEEvNS4_8identityESZ_S19_vS1A_EENS_8epilogue10collective6detail29Sm90TmaWarpSpecializedAdapterINS1D_15DefaultEpilogueISI_SJ_SJ_NS1C_6thread17LinearCombinationISI_Li1EffLNS1H_9ScaleType4KindE0ELNS_15FloatRoundStyleE2ESI_EENS1_15EpilogueDefaultEEEEEvvEEEEvNT_6ParamsE:
[----:B------:R-:W-:Y:S01]  /*0000*/  LDC R1, c[0x0][0x28] ;  /* 0x00000a00ff017b82 */ /* 0x000fe20000000800 */
[----:B------:R-:W0:Y:S01]  /*0010*/  S2R R13, SR_TID.X ;  /* 0x00000000000d7919 */ /* 0x000e220000002100 */
[----:B------:R-:W-:Y:S01]  /*0020*/  ELECT P0, URZ, PT ;  /* 0x00000000003f782f */ /* 0x000fe20003800000 */
[----:B------:R-:W-:Y:S01]  /*0030*/  BSSY B0, `(.L_x_0) ;  /* 0x000000f000007945 */ /* 0x000fe20003800000 */
[--C-:B0-----:R-:W-:Y:S02]  /*0040*/  SHF.R.U32.HI R0, RZ, 0x5, R13.reuse ;  /* 0x00000005ff007819 */ /* 0x101fe4000001160d */
[----:B------:R-:W-:-:S03]  /*0050*/  SHF.R.U32.HI R4, RZ, 0x7, R13 ;  /* 0x00000007ff047819 */ /* 0x000fc6000001160d */
[----:B------:R-:W0:Y:S04]  /*0060*/  SHFL.IDX PT, R2, R0, RZ, 0x1f ;  /* 0x00001fff00027589 */ /* 0x000e2800000e0000 */
[----:B------:R1:W2:Y:S01]  /*0070*/  SHFL.IDX PT, R5, R4, RZ, 0x1f ;  /* 0x00001fff04057589 */ /* 0x0002a200000e0000 */
[----:B0-----:R-:W-:-:S13]  /*0080*/  ISETP.NE.OR P0, PT, R2, RZ, !P0 ;  /* 0x000000ff0200720c */ /* 0x001fda0004705670 */
[----:B-12---:R-:W-:Y:S05]  /*0090*/  @P0 BRA `(.L_x_1) ;  /* 0x0000000000200947 */ /* 0x006fea0003800000 */
[----:B------:R-:W-:Y:S02]  /*00a0*/  ULDC.64 UR4, c[0x0][0x198] ;  /* 0x0000660000047ab9 */ /* 0x000fe40000000a00 */
[----:B------:R-:W-:Y:S02]  /*00b0*/  UIADD3 UR6, UP0, UR4, 0xf0, URZ ;  /* 0x000000f004067890 */ /* 0x000fe4000ff1e03f */
[----:B------:R-:W-:Y:S02]  /*00c0*/  UIADD3 UR4, UP1, UR4, 0x1f0, URZ ;  /* 0x000001f004047890 */ /* 0x000fe4000ff3e03f */
[----:B------:R-:W-:Y:S02]  /*00d0*/  UIADD3.X UR7, URZ, UR5, URZ, UP0, !UPT ;  /* 0x000000053f077290 */ /* 0x000fe400087fe43f */
[----:B------:R-:W-:-:S07]  /*00e0*/  UIADD3.X UR5, URZ, UR5, URZ, UP1, !UPT ;  /* 0x000000053f057290 */ /* 0x000fce0008ffe43f */
[----:B------:R0:W-:Y:S02]  /*00f0*/  UTMACCTL.PF [UR6] ;  /* 0x00000000060079b9 */ /* 0x0001e40008040000 */
[----:B------:R0:W-:Y:S02]  /*0100*/  UTMACCTL.PF [UR4] ;  /* 0x00000000040079b9 */ /* 0x0001e40008040000 */
[----:B0-----:R-:W-:Y:S01]  /*0110*/  NOP ;  /* 0x0000000000007918 */ /* 0x001fe20000000000 */
.L_x_1:
[----:B------:R-:W-:Y:S05]  /*0120*/  BSYNC B0 ;  /* 0x0000000000007941 */ /* 0x000fea0003800000 */
.L_x_0:
[----:B------:R-:W0:Y:S02]  /*0130*/  SHFL.IDX PT, R3, R0, RZ, 0x1f ;  /* 0x00001fff00037589 */ /* 0x000e2400000e0000 */
[----:B0-----:R-:W-:-:S13]  /*0140*/  ISETP.NE.AND P0, PT, R3, RZ, PT ;  /* 0x000000ff0300720c */ /* 0x001fda0003f05270 */
[----:B------:R-:W-:Y:S05]  /*0150*/  @P0 BRA `(.L_x_2) ;  /* 0x0000000000d40947 */ /* 0x000fea0003800000 */
[----:B------:R-:W-:Y:S01]  /*0160*/  ELECT P0, URZ, PT ;  /* 0x00000000003f782f */ /* 0x000fe20003800000 */
[----:B------:R-:W-:-:S12]  /*0170*/  BSSY B0, `(.L_x_2) ;  /* 0x0000033000007945 */ /* 0x000fd80003800000 */
[----:B------:R-:W-:Y:S05]  /*0180*/  @!P0 BRA `(.L_x_3) ;  /* 0x0000000000c48947 */ /* 0x000fea0003800000 */
[----:B------:R-:W0:Y:S01]  /*0190*/  S2UR UR8, SR_CgaCtaId ;  /* 0x00000000000879c3 */ /* 0x000e220000008800 */
[----:B------:R-:W-:Y:S01]  /*01a0*/  UMOV UR4, 0x400 ;  /* 0x0000040000047882 */ /* 0x000fe20000000000 */
[----:B------:R-:W-:Y:S01]  /*01b0*/  UMOV UR5, 0x1 ;  /* 0x0000000100057882 */ /* 0x000fe20000000000 */
[----:B------:R-:W-:Y:S02]  /*01c0*/  UMOV UR6, 0x80 ;  /* 0x0000008000067882 */ /* 0x000fe40000000000 */
[----:B------:R-:W-:-:S04]  /*01d0*/  UIADD3 UR6, -UR6, 0x100000, URZ ;  /* 0x0010000006067890 */ /* 0x000fc8000fffe13f */
[----:B------:R-:W-:Y:S02]  /*01e0*/  USHF.L.U32 UR7, UR6, 0xb, URZ ;  /* 0x0000000b06077899 */ /* 0x000fe4000800063f */
[----:B------:R-:W-:Y:S02]  /*01f0*/  USHF.L.U32 UR6, UR6, 0x1, URZ ;  /* 0x0000000106067899 */ /* 0x000fe4000800063f */
[----:B0-----:R-:W-:Y:S02]  /*0200*/  ULEA UR8, UR8, UR4, 0x18 ;  /* 0x0000000408087291 */ /* 0x001fe4000f8ec03f */
[----:B------:R-:W-:-:S04]  /*0210*/  UIADD3 UR4, -UR5, 0x100000, URZ ;  /* 0x0010000005047890 */ /* 0x000fc8000fffe13f */
[----:B------:R-:W-:Y:S02]  /*0220*/  USHF.L.U32 UR5, UR4, 0xb, URZ ;  /* 0x0000000b04057899 */ /* 0x000fe4000800063f */
[----:B------:R-:W-:Y:S01]  /*0230*/  USHF.L.U32 UR4, UR4, 0x1, URZ ;  /* 0x0000000104047899 */ /* 0x000fe2000800063f */
[----:B------:R-:W0:Y:S11]  /*0240*/  FENCE.VIEW.ASYNC.S ;  /* 0x00000000000073c6 */ /* 0x000e360000000000 */
[----:B0-----:R0:W1:Y:S01]  /*0250*/  SYNCS.EXCH.64 URZ, [UR8], UR4 ;  /* 0x00000004083f75b2 */ /* 0x0010620008000100 */
[----:B------:R0:W2:Y:S01]  /*0260*/  SYNCS.EXCH.64 URZ, [UR8+0x90], UR6 ;  /* 0x00009006083f75b2 */ /* 0x0000a20008000100 */
[----:B------:R0:W3:Y:S01]  /*0270*/  SYNCS.EXCH.64 URZ, [UR8+0x8], UR4 ;  /* 0x00000804083f75b2 */ /* 0x0000e20008000100 */
[----:B------:R0:W4:Y:S01]  /*0280*/  SYNCS.EXCH.64 URZ, [UR8+0x98], UR6 ;  /* 0x00009806083f75b2 */ /* 0x0001220008000100 */
[----:B------:R0:W0:Y:S01]  /*0290*/  SYNCS.EXCH.64 URZ, [UR8+0x10], UR4 ;  /* 0x00001004083f75b2 */ /* 0x0000220008000100 */
        /* <DEDUP_REMOVED lines=31> */
[----:B-1234-:R-:W-:Y:S01]  /*0490*/  NOP ;  /* 0x0000000000007918 */ /* 0x01efe20000000000 */
.L_x_3:
[----:B0-----:R-:W-:Y:S05]  /*04a0*/  BSYNC B0 ;  /* 0x0000000000007941 */ /* 0x001fea0003800000 */
.L_x_2:
[----:B------:R-:W0:Y:S01]  /*04b0*/  SHFL.IDX PT, R6, R0, RZ, 0x1f ;  /* 0x00001fff00067589 */ /* 0x000e2200000e0000 */
[----:B------:R-:W-:Y:S01]  /*04c0*/  ELECT P0, URZ, PT ;  /* 0x00000000003f782f */ /* 0x000fe20003800000 */
[----:B------:R-:W-:Y:S01]  /*04d0*/  NOP ;  /* 0x0000000000007918 */ /* 0x000fe20000000000 */
[----:B------:R-:W-:Y:S01]  /*04e0*/  ELECT P1, URZ, PT ;  /* 0x00000000003f782f */ /* 0x000fe20003820000 */
[----:B------:R1:W2:Y:S01]  /*04f0*/  SHFL.IDX PT, R3, R0, RZ, 0x1f ;  /* 0x00001fff00037589 */ /* 0x0002a200000e0000 */
[----:B------:R-:W-:Y:S01]  /*0500*/  UMOV UR4, 0x20 ;  /* 0x0000002000047882 */ /* 0x000fe20000000000 */
[----:B------:R-:W-:Y:S01]  /*0510*/  UMOV UR11, 0x80 ;  /* 0x00000080000b7882 */ /* 0x000fe20000000000 */
[----:B------:R-:W-:Y:S01]  /*0520*/  NOP ;  /* 0x0000000000007918 */ /* 0x000fe20000000000 */
[----:B------:R-:W3:Y:S01]  /*0530*/  SHFL.IDX PT, R4, R4, RZ, 0x1f ;  /* 0x00001fff04047589 */ /* 0x000ee200000e0000 */
[C---:B------:R-:W-:Y:S01]  /*0540*/  VIADD R33, R5.reuse, 0xffffffff ;  /* 0xffffffff05217836 */ /* 0x040fe20000000000 */
[----:B------:R-:W-:Y:S01]  /*0550*/  ULDC.64 UR18, c[0x0][0x208] ;  /* 0x0000820000127ab9 */ /* 0x000fe20000000a00 */
[----:B------:R-:W-:-:S02]  /*0560*/  ISETP.NE.AND P3, PT, R5, RZ, PT ;  /* 0x000000ff0500720c */ /* 0x000fc40003f65270 */
[----:B-1----:R-:W-:Y:S02]  /*0570*/  SHF.R.S32.HI R0, RZ, 0x1f, R13 ;  /* 0x0000001fff007819 */ /* 0x002fe4000001140d */
[----:B------:R-:W-:Y:S02]  /*0580*/  ISETP.GE.U32.AND P2, PT, R33, 0x2, PT ;  /* 0x000000022100780c */ /* 0x000fe40003f46070 */
[----:B------:R-:W-:-:S04]  /*0590*/  LEA.HI R0, R0, R13, RZ, 0x7 ;  /* 0x0000000d00007211 */ /* 0x000fc800078f38ff */
[----:B------:R-:W-:Y:S02]  /*05a0*/  LOP3.LUT R0, R0, 0xffffff80, RZ, 0xc0, !PT ;  /* 0xffffff8000007812 */ /* 0x000fe400078ec0ff */
[----:B0-----:R-:W-:-:S03]  /*05b0*/  ISETP.NE.OR P0, PT, R6, RZ, !P0 ;  /* 0x000000ff0600720c */ /* 0x001fc60004705670 */
[----:B------:R-:W-:Y:S01]  /*05c0*/  IMAD.IADD R11, R13, 0x1, -R0 ;  /* 0x000000010d0b7824 */ /* 0x000fe200078e0a00 */
[----:B--2---:R-:W-:Y:S02]  /*05d0*/  ISETP.NE.OR P1, PT, R3, RZ, !P1 ;  /* 0x000000ff0300720c */ /* 0x004fe40004f25670 */
[----:B------:R-:W-:Y:S02]  /*05e0*/  SHF.R.S32.HI R3, RZ, 0x1f, R2 ;  /* 0x0000001fff037819 */ /* 0x000fe40000011402 */
[----:B---3--:R-:W-:Y:S02]  /*05f0*/  R2UR UR15, R4 ;  /* 0x00000000040f72ca */ /* 0x008fe400000e0000 */
[----:B------:R-:W-:-:S03]  /*0600*/  LEA.HI R3, R3, R2, RZ, 0x2 ;  /* 0x0000000203037211 */ /* 0x000fc600078f10ff */
[----:B------:R-:W-:Y:S01]  /*0610*/  VOTEU.ALL UP0, P0 ;  /* 0x00000000003f7886 */ /* 0x000fe20000000000 */
[----:B------:R-:W-:-:S03]  /*0620*/  LOP3.LUT R3, R3, 0xfffffffc, RZ, 0xc0, !PT ;  /* 0xfffffffc03037812 */ /* 0x000fc600078ec0ff */
[----:B------:R-:W-:Y:S01]  /*0630*/  VOTEU.ALL UP1, P1 ;  /* 0x00000000003f7886 */ /* 0x000fe20000820000 */
[----:B------:R-:W0:Y:S01]  /*0640*/  @!UP0 S2UR UR7, SR_CgaCtaId ;  /* 0x00000000000789c3 */ /* 0x000e220000008800 */
[----:B------:R-:W-:Y:S01]  /*0650*/  @!UP0 UMOV UR6, 0x400 ;  /* 0x0000040000068882 */ /* 0x000fe20000000000 */
[----:B------:R-:W-:-:S04]  /*0660*/  @!UP0 UIADD3 UR4, -UR4, 0x100000, URZ ;  /* 0x0010000004048890 */ /* 0x000fc8000fffe13f */
[----:B------:R-:W-:Y:S02]  /*0670*/  @!UP0 USHF.L.U32 UR5, UR4, 0xb, URZ ;  /* 0x0000000b04058899 */ /* 0x000fe4000800063f */
[----:B------:R-:W-:Y:S01]  /*0680*/  @!UP0 USHF.L.U32 UR4, UR4, 0x1, URZ ;  /* 0x0000000104048899 */ /* 0x000fe2000800063f */
[----:B------:R-:W-:Y:S01]  /*0690*/  IMAD.IADD R20, R2, 0x1, -R3 ;  /* 0x0000000102147824 */ /* 0x000fe200078e0a03 */
[----:B------:R-:W-:Y:S01]  /*06a0*/  @!UP1 UMOV UR9, 0x400 ;  /* 0x0000040000099882 */ /* 0x000fe20000000000 */
[----:B------:R-:W-:Y:S01]  /*06b0*/  VOTEU.ALL UP2, P1 ;  /* 0x00000000003f7886 */ /* 0x000fe20000840000 */
[----:B------:R-:W-:Y:S01]  /*06c0*/  VOTEU.ALL UP3, P1 ;  /* 0x00000000003f7886 */ /* 0x000fe20000860000 */
[----:B------:R-:W-:Y:S01]  /*06d0*/  VOTEU.ALL UP4, P1 ;  /* 0x00000000003f7886 */ /* 0x000fe20000880000 */
[----:B------:R-:W1:Y:S01]  /*06e0*/  @!UP1 S2UR UR10, SR_CgaCtaId ;  /* 0x00000000000a99c3 */ /* 0x000e620000008800 */
[----:B------:R-:W-:Y:S01]  /*06f0*/  VOTEU.ALL UP5, P1 ;  /* 0x00000000003f7886 */ /* 0x000fe200008a0000 */
[----:B0-----:R-:W-:-:S02]  /*0700*/  @!UP0 ULEA UR8, UR7, UR6, 0x18 ;  /* 0x0000000607088291 */ /* 0x001fc4000f8ec03f */
[----:B------:R-:W-:-:S04]  /*0710*/  @!UP1 UIADD3 UR6, -UR11, 0x100000, URZ ;  /* 0x001000000b069890 */ /* 0x000fc8000fffe13f */
[----:B------:R-:W-:Y:S02]  /*0720*/  @!UP1 USHF.L.U32 UR7, UR6, 0xb, URZ ;  /* 0x0000000b06079899 */ /* 0x000fe4000800063f */
[----:B------:R-:W-:Y:S01]  /*0730*/  @!UP1 USHF.L.U32 UR6, UR6, 0x1, URZ ;  /* 0x0000000106069899 */ /* 0x000fe2000800063f */
[----:B------:R-:W-:Y:S01]  /*0740*/  VOTEU.ALL UP0, P0 ;  /* 0x00000000003f7886 */ /* 0x000fe20000000000 */
[----:B-1----:R-:W-:Y:S01]  /*0750*/  @!UP1 ULEA UR9, UR10, UR9, 0x18 ;  /* 0x000000090a099291 */ /* 0x002fe2000f8ec03f */
[----:B------:R-:W-:Y:S02]  /*0760*/  VOTEU.ALL UP1, P0 ;  /* 0x00000000003f7886 */ /* 0x000fe40000020000 */
[----:B------:R-:W-:Y:S01]  /*0770*/  ULDC.64 UR10, c[0x0][0x598] ;  /* 0x00016600000a7ab9 */ /* 0x000fe20000000a00 */
[----:B------:R-:W-:Y:S01]  /*0780*/  ISETP.NE.AND P0, PT, R20, 0x3, PT ;  /* 0x000000031400780c */ /* 0x000fe20003f05270 */
[----:B------:R-:W0:Y:S02]  /*0790*/  FENCE.VIEW.ASYNC.S ;  /* 0x00000000000073c6 */ /* 0x000e240000000000 */
[----:B0-----:R0:W1:Y:S01]  /*07a0*/  @!UP0 SYNCS.EXCH.64 URZ, [UR8+0x150], UR4 ;  /* 0x00015004083f85b2 */ /* 0x0010620008000100 */
[----:B------:R-:W-:-:S02]  /*07b0*/  ISETP.NE.U32.AND P1, PT, RZ, UR10, PT ;  /* 0x0000000aff007c0c */ /* 0x000fc4000bf25070 */
[----:B------:R-:W-:Y:S02]  /*07c0*/  ISETP.EQ.OR P0, PT, R20, RZ, !P0 ;  /* 0x000000ff1400720c */ /* 0x000fe40004702670 */
[----:B------:R-:W-:Y:S02]  /*07d0*/  ISETP.NE.AND.EX P1, PT, RZ, UR11, PT, P1 ;  /* 0x0000000bff007c0c */ /* 0x000fe4000bf25310 */
[----:B------:R-:W-:-:S04]  /*07e0*/  ISETP.EQ.AND P0, PT, R5, RZ, P0 ;  /* 0x000000ff0500720c */ /* 0x000fc80000702270 */
[----:B------:R-:W-:-:S04]  /*07f0*/  SEL R7, RZ, 0x1, !P0 ;  /* 0x00000001ff077807 */ /* 0x000fc80004000000 */
[----:B------:R-:W-:Y:S01]  /*0800*/  SEL R7, R7, 0x2, P2 ;  /* 0x0000000207077807 */ /* 0x000fe20001000000 */
[----:B------:R0:W1:Y:S01]  /*0810*/  @!UP1 SYNCS.EXCH.64 URZ, [UR8+0x158], UR4 ;  /* 0x00015804083f95b2 */ /* 0x0000620008000100 */
[----:B------:R-:W-:Y:S01]  /*0820*/  NOP ;  /* 0x0000000000007918 */ /* 0x000fe20000000000 */
[----:B------:R0:W1:Y:S01]  /*0830*/  @!UP2 SYNCS.EXCH.64 URZ, [UR9+0x130], UR6 ;  /* 0x00013006093fa5b2 */ /* 0x0000620008000100 */
[----:B------:R0:W1:Y:S01]  /*0840*/  @!UP3 SYNCS.EXCH.64 URZ, [UR9+0x138], UR6 ;  /* 0x00013806093fb5b2 */ /* 0x0000620008000100 */
[----:B------:R0:W1:Y:S01]  /*0850*/  @!UP4 SYNCS.EXCH.64 URZ, [UR9+0x140], UR6 ;  /* 0x00014006093fc5b2 */ /* 0x0000620008000100 */
[----:B------:R0:W1:Y:S01]  /*0860*/  @!UP5 SYNCS.EXCH.64 URZ, [UR9+0x148], UR6 ;  /* 0x00014806093fd5b2 */ /* 0x0000620008000100 */
[----:B------:R-:W-:Y:S01]  /*0870*/  NOP ;  /* 0x0000000000007918 */ /* 0x000fe20000000000 */
[----:B-1----:R-:W-:Y:S06]  /*0880*/  BAR.SYNC.DEFER_BLOCKING 0x0 ;  /* 0x0000000000007b1d */ /* 0x002fec0000010000 */
[----:B0-----:R-:W-:Y:S05]  /*0890*/  @!P1 BRA `(.L_x_4) ;  /* 0x00000000001c9947 */ /* 0x001fea0003800000 */
[----:B------:R-:W0:Y:S02]  /*08a0*/  LDC.64 R2, c[0x0][0x598] ;  /* 0x00016600ff027b82 */ /* 0x000e240000000a00 */
[----:B0-----:R-:W2:Y:S02]  /*08b0*/  LDG.E.64 R2, desc[UR18][R2.64] ;  /* 0x0000001202027981 */ /* 0x001ea4000c1e1b00 */
[----:B--2---:R-:W-:-:S04]  /*08c0*/  ISETP.NE.U32.AND P0, PT, R2, RZ, PT ;  /* 0x000000ff0200720c */ /* 0x004fc80003f05070 */
[----:B------:R-:W-:-:S13]  /*08d0*/  ISETP.NE.AND.EX P0, PT, R3, RZ, PT, P0 ;  /* 0x000000ff0300720c */ /* 0x000fda0003f05300 */
[----:B------:R-:W-:Y:S05]  /*08e0*/  @!P0 BRA `(.L_x_4) ;  /* 0x0000000000088947 */ /* 0x000fea0003800000 */
[----:B------:R2:W5:Y:S01]  /*08f0*/  LD.E R10, desc[UR18][R2.64] ;  /* 0x00000012020a7980 */ /* 0x000562000c101900 */
[----:B------:R-:W-:Y:S05]  /*0900*/  BRA `(.L_x_5) ;  /* 0x0000000000207947 */ /* 0x000fea0003800000 */
.L_x_4:
[----:B------:R-:W-:Y:S02]  /*0910*/  ULDC.64 UR4, c[0x0][0x588] ;  /* 0x0001620000047ab9 */ /* 0x000fe40000000a00 */
[----:B------:R-:W-:-:S04]  /*0920*/  ISETP.NE.U32.AND P0, PT, RZ, UR4, PT ;  /* 0x00000004ff007c0c */ /* 0x000fc8000bf05070 */
[----:B------:R-:W-:-:S13]  /*0930*/  ISETP.NE.AND.EX P0, PT, RZ, UR5, PT, P0 ;  /* 0x00000005ff007c0c */ /* 0x000fda000bf05300 */
[----:B------:R-:W-:Y:S05]  /*0940*/  @!P0 BRA `(.L_x_6) ;  /* 0x00000000000c8947 */ /* 0x000fea0003800000 */
[----:B------:R-:W0:Y:S02]  /*0950*/  LDC.64 R2, c[0x0][0x588] ;  /* 0x00016200ff027b82 */ /* 0x000e240000000a00 */
[----:B0-----:R0:W5:Y:S01]  /*0960*/  LDG.E R10, desc[UR18][R2.64] ;  /* 0x00000012020a7981 */ /* 0x001162000c1e1900 */
[----:B------:R-:W-:Y:S05]  /*0970*/  BRA `(.L_x_5) ;  /* 0x0000000000047947 */ /* 0x000fea0003800000 */
.L_x_6:
[----:B------:R-:W1:Y:S02]  /*0980*/  LDC R10, c[0x0][0x580] ;  /* 0x00016000ff0a7b82 */ /* 0x000e640000000800 */
.L_x_5:
[----:B------:R-:W-:Y:S02]  /*0990*/  ULDC.64 UR4, c[0x0][0x5a0] ;  /* 0x0001680000047ab9 */ /* 0x000fe40000000a00 */
[----:B------:R-:W-:-:S04]  /*09a0*/  ISETP.NE.U32.AND P0, PT, RZ, UR4, PT ;  /* 0x00000004ff007c0c */ /* 0x000fc8000bf05070 */
[----:B------:R-:W-:-:S13]  /*09b0*/  ISETP.NE.AND.EX P0, PT, RZ, UR5, PT, P0 ;  /* 0x00000005ff007c0c */ /* 0x000fda000bf05300 */
[----:B------:R-:W-:Y:S05]  /*09c0*/  @!P0 BRA `(.L_x_7) ;  /* 0x00000000001c8947 */ /* 0x000fea0003800000 */
[----:B0-2---:R-:W0:Y:S02]  /*09d0*/  LDC.64 R2, c[0x0][0x5a0] ;  /* 0x00016800ff027b82 */ /* 0x005e240000000a00 */
[----:B0-----:R-:W2:Y:S02]  /*09e0*/  LDG.E.64 R2, desc[UR18][R2.64] ;  /* 0x0000001202027981 */ /* 0x001ea4000c1e1b00 */
[----:B--2---:R-:W-:-:S04]  /*09f0*/  ISETP.NE.U32.AND P0, PT, R2, RZ, PT ;  /* 0x000000ff0200720c */ /* 0x004fc80003f05070 */
[----:B------:R-:W-:-:S13]  /*0a00*/  ISETP.NE.AND.EX P0, PT, R3, RZ, PT, P0 ;  /* 0x000000ff0300720c */ /* 0x000fda0003f05300 */
[----:B------:R-:W-:Y:S05]  /*0a10*/  @!P0 BRA `(.L_x_7) ;  /* 0x0000000000088947 */ /* 0x000fea0003800000 */
[----:B------:R0:W5:Y:S01]  /*0a20*/  LD.E R12, desc[UR18][R2.64] ;  /* 0x00000012020c7980 */ /* 0x000162000c101900 */
[----:B------:R-:W-:Y:S05]  /*0a30*/  BRA `(.L_x_8) ;  /* 0x0000000000207947 */ /* 0x000fea0003800000 */
.L_x_7:
[----:B------:R-:W-:Y:S02]  /*0a40*/  ULDC.64 UR4, c[0x0][0x590] ;  /* 0x0001640000047ab9 */ /* 0x000fe40000000a00 */
[----:B------:R-:W-:-:S04]  /*0a50*/  ISETP.NE.U32.AND P0, PT, RZ, UR4, PT ;  /* 0x00000004ff007c0c */ /* 0x000fc8000bf05070 */
[----:B------:R-:W-:-:S13]  /*0a60*/  ISETP.NE.AND.EX P0, PT, RZ, UR5, PT, P0 ;  /* 0x00000005ff007c0c */ /* 0x000fda000bf05300 */
[----:B------:R-:W-:Y:S05]  /*0a70*/  @!P0 BRA `(.L_x_9) ;  /* 0x00000000000c8947 */ /* 0x000fea0003800000 */
[----:B0-2---:R-:W0:Y:S02]  /*0a80*/  LDC.64 R2, c[0x0][0x590] ;  /* 0x00016400ff027b82 */ /* 0x005e240000000a00 */
[----:B0-----:R4:W5:Y:S01]  /*0a90*/  LDG.E R12, desc[UR18][R2.64] ;  /* 0x00000012020c7981 */ /* 0x001962000c1e1900 */
[----:B------:R-:W-:Y:S05]  /*0aa0*/  BRA `(.L_x_8) ;  /* 0x0000000000047947 */ /* 0x000fea0003800000 */
.L_x_9:
[----:B------:R-:W3:Y:S02]  /*0ab0*/  LDC R12, c[0x0][0x584] ;  /* 0x00016100ff0c7b82 */ /* 0x000ee40000000800 */
.L_x_8:
[----:B------:R-:W1:Y:S01]  /*0ac0*/  LDC R0, c[0x0][0x65c] ;  /* 0x00019700ff007b82 */ /* 0x000e620000000800 */
[----:B------:R-:W0:Y:S01]  /*0ad0*/  S2R R21, SR_CTAID.Y ;  /* 0x0000000000157919 */ /* 0x000e220000002600 */
[----:B------:R-:W-:Y:S01]  /*0ae0*/  ULDC UR8, c[0x0][0x28c] ;  /* 0x0000a30000087ab9 */ /* 0x000fe20000000800 */
[----:B------:R-:W-:Y:S01]  /*0af0*/  ISETP.NE.AND P0, PT, R5, 0x2, PT ;  /* 0x000000020500780c */ /* 0x000fe20003f05270 */
[----:B------:R-:W-:Y:S01]  /*0b00*/  UIADD3 UR8, UR8, 0x3f, URZ ;  /* 0x0000003f08087890 */ /* 0x000fe2000fffe03f */
[----:B------:R-:W3:Y:S01]  /*0b10*/  S2R R14, SR_CTAID.X ;  /* 0x00000000000e7919 */ /* 0x000ee20000002500 */
[----:B------:R-:W-:Y:S01]  /*0b20*/  UMOV UR5, URZ ;  /* 0x0000003f00057c82 */ /* 0x000fe20008000000 */
[----:B------:R-:W-:Y:S01]  /*0b30*/  UMOV UR4, URZ ;  /* 0x0000003f00047c82 */ /* 0x000fe20008000000 */
[----:B------:R-:W-:-:S04]  /*0b40*/  USHF.R.S32.HI UR9, URZ, 0x1f, UR8 ;  /* 0x0000001f3f097899 */ /* 0x000fc80008011408 */
[----:B------:R-:W-:-:S04]  /*0b50*/  ULEA.HI UR9, UR9, UR8, URZ, 0x6 ;  /* 0x0000000809097291 */ /* 0x000fc8000f8f303f */
[----:B------:R-:W-:Y:S01]  /*0b60*/  USHF.R.S32.HI UR13, URZ, 0x6, UR9 ;  /* 0x000000063f0d7899 */ /* 0x000fe20008011409 */
[----:B-1----:R-:W-:-:S13]  /*0b70*/  ISETP.NE.AND P2, PT, R0, 0x1, PT ;  /* 0x000000010000780c */ /* 0x002fda0003f45270 */
[----:B------:R-:W3:Y:S01]  /*0b80*/  @P2 LDC R15, c[0x0][0x10] ;  /* 0x00000400ff0f2b82 */ /* 0x000ee20000000800 */
[----:B0-2-4-:R-:W-:Y:S02]  /*0b90*/  @P2 IMAD.MOV.U32 R2, RZ, RZ, R21 ;  /* 0x000000ffff022224 */ /* 0x015fe400078e0015 */
[----:B------:R-:W-:Y:S02]  /*0ba0*/  @P2 IMAD.MOV.U32 R3, RZ, RZ, RZ ;  /* 0x000000ffff032224 */ /* 0x000fe400078e00ff */
[----:B------:R-:W-:-:S03]  /*0bb0*/  @P2 IMAD.MOV.U32 R5, RZ, RZ, RZ ;  /* 0x000000ffff052224 */ /* 0x000fc600078e00ff */
[----:B------:R-:W0:Y:S01]  /*0bc0*/  @!P2 LDC R9, c[0x0][0xc] ;  /* 0x00000300ff09ab82 */ /* 0x000e220000000800 */
[----:B------:R-:W-:Y:S01]  /*0bd0*/  ULDC UR6, c[0x0][0xc] ;  /* 0x0000030000067ab9 */ /* 0x000fe20000000800 */
[----:B------:R-:W-:Y:S02]  /*0be0*/  ULDC UR7, c[0x0][0x10] ;  /* 0x0000040000077ab9 */ /* 0x000fe40000000800 */
[----:B------:R-:W-:-:S04]  /*0bf0*/  UIMAD.WIDE.U32 UR6, UR6, UR7, URZ ;  /* 0x00000007060672a5 */ /* 0x000fc8000f8e003f */
[----:B------:R-:W1:Y:S01]  /*0c00*/  LDC R8, c[0x0][0x14] ;  /* 0x00000500ff087b82 */ /* 0x000e620000000800 */
[----:B---3--:R-:W-:-:S04]  /*0c10*/  @P2 IMAD.WIDE.U32 R2, R14, R15, R2 ;  /* 0x0000000f0e022225 */ /* 0x008fc800078e0002 */
[----:B------:R-:W-:Y:S02]  /*0c20*/  IMAD.MOV.U32 R15, RZ, RZ, RZ ;  /* 0x000000ffff0f7224 */ /* 0x000fe400078e00ff */
[----:B------:R-:W-:Y:S02]  /*0c30*/  @P2 IMAD.IADD R3, R3, 0x1, R5 ;  /* 0x0000000103032824 */ /* 0x000fe400078e0205 */
[----:B0-----:R-:W-:-:S04]  /*0c40*/  @!P2 IMAD.WIDE.U32 R4, R9, R21, R14 ;  /* 0x000000150904a225 */ /* 0x001fc800078e000e */
[----:B------:R-:W-:Y:S02]  /*0c50*/  @!P2 IMAD.MOV.U32 R2, RZ, RZ, R4 ;  /* 0x000000ffff02a224 */ /* 0x000fe400078e0004 */
[----:B------:R-:W-:Y:S02]  /*0c60*/  @!P2 IMAD.MOV.U32 R3, RZ, RZ, R5 ;  /* 0x000000ffff03a224 */ /* 0x000fe400078e0005 */
[C---:B-1----:R-:W-:Y:S02]  /*0c70*/  IMAD R17, R8.reuse, UR7, RZ ;  /* 0x0000000708117c24 */ /* 0x042fe4000f8e02ff */
[----:B------:R-:W-:Y:S01]  /*0c80*/  IMAD.WIDE.U32 R8, R8, UR6, RZ ;  /* 0x0000000608087c25 */ /* 0x000fe2000f8e00ff */
[----:B------:R-:W-:-:S03]  /*0c90*/  ULDC.64 UR6, c[0x0][0x650] ;  /* 0x0001940000067ab9 */ /* 0x000fc60000000a00 */
[----:B------:R-:W-:Y:S01]  /*0ca0*/  IMAD.IADD R0, R9, 0x1, R17 ;  /* 0x0000000109007824 */ /* 0x000fe200078e0211 */
[----:B------:R-:W-:Y:S06]  /*0cb0*/  @P0 BRA `(.L_x_10) ;  /* 0x0000000000200947 */ /* 0x000fec0003800000 */
[----:B------:R-:W-:Y:S01]  /*0cc0*/  UISETP.GE.U32.AND UP0, UPT, UR13, 0x12, UPT ;  /* 0x000000120d00788c */ /* 0x000fe2000bf06070 */
[----:B------:R-:W-:Y:S01]  /*0cd0*/  IADD3 R2, P0, R2, R8, RZ ;  /* 0x0000000802027210 */ /* 0x000fe20007f1e0ff */
[----:B------:R-:W-:-:S04]  /*0ce0*/  UIMAD.WIDE.U32 UR4, UR13, 0x38e38e39, URZ ;  /* 0x38e38e390d0478a5 */ /* 0x000fc8000f8e003f */
[----:B------:R-:W-:Y:S01]  /*0cf0*/  USHF.R.U32.HI UR5, URZ, 0x2, UR5 ;  /* 0x000000023f057899 */ /* 0x000fe20008011605 */
[----:B------:R-:W-:Y:S02]  /*0d00*/  IMAD.X R3, R0, 0x1, R3, P0 ;  /* 0x0000000100037824 */ /* 0x000fe400000e0603 */
[----:B------:R-:W-:Y:S02]  /*0d10*/  UMOV UR4, URZ ;  /* 0x0000003f00047c82 */ /* 0x000fe40008000000 */
[----:B------:R-:W-:Y:S02]  /*0d20*/  @UP0 ULOP3.LUT UR4, UR5, 0x1, URZ, 0xc0, !UPT ;  /* 0x0000000105040892 */ /* 0x000fe4000f8ec03f */
[----:B------:R-:W-:-:S12]  /*0d30*/  UIMAD UR5, UR5, -0x12, UR13 ;  /* 0xffffffee050578a4 */ /* 0x000fd8000f8e020d */
.L_x_10:
[----:B------:R-:W-:Y:S01]  /*0d40*/  ISETP.GE.U32.AND P0, PT, R2, UR6, PT ;  /* 0x0000000602007c0c */ /* 0x000fe2000bf06070 */
[----:B------:R-:W-:Y:S01]  /*0d50*/  IMAD.MOV.U32 R6, RZ, RZ, -0x1 ;  /* 0xffffffffff067424 */ /* 0x000fe200078e00ff */
[----:B------:R-:W-:Y:S01]  /*0d60*/  PRMT R16, RZ, 0x7610, R16 ;  /* 0x00007610ff107816 */ /* 0x000fe20000000010 */
[----:B------:R-:W-:Y:S01]  /*0d70*/  IMAD.MOV.U32 R5, RZ, RZ, -0x1 ;  /* 0xffffffffff057424 */ /* 0x000fe200078e00ff */
[----:B------:R-:W-:Y:S01]  /*0d80*/  ISETP.GE.U32.AND.EX P0, PT, R3, UR7, PT, P0 ;  /* 0x0000000703007c0c */ /* 0x000fe2000bf06100 */
[----:B------:R-:W-:-:S12]  /*0d90*/  IMAD.MOV.U32 R4, RZ, RZ, -0x1 ;  /* 0xffffffffff047424 */ /* 0x000fd800078e00ff */
[----:B------:R-:W-:Y:S05]  /*0da0*/  @P0 BRA `(.L_x_11) ;  /* 0x00000004005c0947 */ /* 0x000fea0003800000 */
[----:B------:R-:W0:Y:S01]  /*0db0*/  LDC.64 R24, c[0x0][0x628] ;  /* 0x00018a00ff187b82 */ /* 0x000e220000000a00 */
[----:B------:R-:W-:Y:S02]  /*0dc0*/  IMAD.MOV.U32 R4, RZ, RZ, R2 ;  /* 0x000000ffff047224 */ /* 0x000fe400078e0002 */
[----:B------:R-:W-:-:S05]  /*0dd0*/  IMAD.MOV.U32 R5, RZ, RZ, R3 ;  /* 0x000000ffff057224 */ /* 0x000fca00078e0003 */
[----:B------:R-:W1:Y:S08]  /*0de0*/  LDC R6, c[0x0][0x630] ;  /* 0x00018c00ff067b82 */ /* 0x000e700000000800 */
[----:B------:R-:W2:Y:S01]  /*0df0*/  LDC.64 R26, c[0x0][0x620] ;  /* 0x00018800ff1a7b82 */ /* 0x000ea20000000a00 */
[----:B0-----:R-:W-:-:S04]  /*0e00*/  ISETP.NE.U32.AND P0, PT, R24, RZ, PT ;  /* 0x000000ff1800720c */ /* 0x001fc80003f05070 */
[----:B------:R-:W-:-:S13]  /*0e10*/  ISETP.NE.AND.EX P0, PT, R25, RZ, PT, P0 ;  /* 0x000000ff1900720c */ /* 0x000fda0003f05300 */
[----:B-12---:R-:W-:Y:S05]  /*0e20*/  @!P0 BRA `(.L_x_12) ;  /* 0x0000000000288947 */ /* 0x006fea0003800000 */
[----:B------:R-:W0:Y:S02]  /*0e30*/  LDC R19, c[0x0][0x634] ;  /* 0x00018d00ff137b82 */ /* 0x000e240000000800 */
[----:B0-----:R-:W-:-:S05]  /*0e40*/  IADD3 R19, P0, R2, R19, RZ ;  /* 0x0000001302137210 */ /* 0x001fca0007f1e0ff */
[----:B------:R-:W-:-:S04]  /*0e50*/  IMAD.X R23, RZ, RZ, R3, P0 ;  /* 0x000000ffff177224 */ /* 0x000fc800000e0603 */
[----:B------:R-:W-:-:S04]  /*0e60*/  IMAD.WIDE.U32 R4, R23, R24, RZ ;  /* 0x0000001817047225 */ /* 0x000fc800078e00ff */
[----:B------:R-:W-:-:S04]  /*0e70*/  IMAD.WIDE.U32 R16, P0, R19, R25, R4 ;  /* 0x0000001913107225 */ /* 0x000fc80007800004 */
[----:B------:R-:W-:-:S04]  /*0e80*/  IMAD.WIDE.U32 R4, R19, R24, RZ ;  /* 0x0000001813047225 */ /* 0x000fc800078e00ff */
[----:B------:R-:W-:Y:S01]  /*0e90*/  IMAD.X R19, RZ, RZ, RZ, P0 ;  /* 0x000000ffff137224 */ /* 0x000fe200000e06ff */
[----:B------:R-:W-:Y:S01]  /*0ea0*/  IADD3 RZ, P0, R5, R16, RZ ;  /* 0x0000001005ff7210 */ /* 0x000fe20007f1e0ff */
[----:B------:R-:W-:-:S04]  /*0eb0*/  IMAD.MOV.U32 R18, RZ, RZ, R17 ;  /* 0x000000ffff127224 */ /* 0x000fc800078e0011 */
[----:B------:R-:W-:-:S08]  /*0ec0*/  IMAD.WIDE.U32.X R4, R23, R25, R18, P0 ;  /* 0x0000001917047225 */ /* 0x000fd000000e0412 */
.L_x_12:
[--C-:B------:R-:W-:Y:S01]  /*0ed0*/  SHF.R.U64 R32, R4, R6, R5.reuse ;  /* 0x0000000604207219 */ /* 0x100fe20000001205 */
[----:B------:R-:W0:Y:S01]  /*0ee0*/  LDC.64 R28, c[0x0][0x640] ;  /* 0x00019000ff1c7b82 */ /* 0x000e220000000a00 */
[----:B------:R-:W-:Y:S01]  /*0ef0*/  I2FP.F32.U32 R4, R14 ;  /* 0x0000000e00047245 */ /* 0x000fe20000201000 */
[----:B------:R-:W-:Y:S01]  /*0f00*/  ULDC UR6, c[0x0][0x150] ;  /* 0x0000540000067ab9 */ /* 0x000fe20000000800 */
[----:B------:R-:W-:Y:S02]  /*0f10*/  SHF.R.U32.HI R5, RZ, R6, R5 ;  /* 0x00000006ff057219 */ /* 0x000fe40000011605 */
[----:B------:R-:W-:Y:S01]  /*0f20*/  IADD3 R17, P0, RZ, -R32, RZ ;  /* 0x80000020ff117210 */ /* 0x000fe20007f1e0ff */
[----:B------:R-:W-:Y:S01]  /*0f30*/  FMUL R6, R4, UR6 ;  /* 0x0000000604067c20 */ /* 0x000fe20008400000 */
[----:B------:R-:W-:Y:S01]  /*0f40*/  ULDC UR6, c[0x0][0x154] ;  /* 0x0000550000067ab9 */ /* 0x000fe20000000800 */
[----:B------:R-:W1:Y:S02]  /*0f50*/  LDC R18, c[0x0][0x618] ;  /* 0x00018600ff127b82 */ /* 0x000e640000000800 */
[----:B------:R-:W-:-:S02]  /*0f60*/  IMAD.X R19, RZ, RZ, ~R5, P0 ;  /* 0x000000ffff137224 */ /* 0x000fc400000e0e05 */
[----:B------:R-:W2:Y:S01]  /*0f70*/  F2I.U32.TRUNC.NTZ R6, R6 ;  /* 0x0000000600067305 */ /* 0x000ea2000020f000 */
[----:B------:R-:W-:-:S03]  /*0f80*/  IMAD.WIDE.U32 R4, R17, R26, R2 ;  /* 0x0000001a11047225 */ /* 0x000fc600078e0002 */
[----:B------:R-:W3:Y:S01]  /*0f90*/  LDC R15, c[0x0][0x144] ;  /* 0x00005100ff0f7b82 */ /* 0x000ee20000000800 */
[----:B------:R-:W-:-:S04]  /*0fa0*/  IMAD R16, R19, R26, RZ ;  /* 0x0000001a13107224 */ /* 0x000fc800078e02ff */
[----:B------:R-:W-:-:S03]  /*0fb0*/  IMAD R17, R17, R27, R16 ;  /* 0x0000001b11117224 */ /* 0x000fc600078e0210 */
[----:B------:R-:W4:Y:S01]  /*0fc0*/  LDC R22, c[0x0][0x608] ;  /* 0x00018200ff167b82 */ /* 0x000f220000000800 */
[----:B------:R-:W-:Y:S01]  /*0fd0*/  IMAD.IADD R17, R5, 0x1, R17 ;  /* 0x0000000105117824 */ /* 0x000fe200078e0211 */
[----:B0-----:R-:W-:Y:S01]  /*0fe0*/  ISETP.NE.U32.AND P0, PT, R28, RZ, PT ;  /* 0x000000ff1c00720c */ /* 0x001fe20003f05070 */
[----:B--2---:R-:W-:-:S03]  /*0ff0*/  IMAD.MOV R5, RZ, RZ, -R6 ;  /* 0x000000ffff057224 */ /* 0x004fc600078e0a06 */
[----:B------:R-:W-:Y:S02]  /*1000*/  ISETP.NE.AND.EX P0, PT, R29, RZ, PT, P0 ;  /* 0x000000ff1d00720c */ /* 0x000fe40003f05300 */
[----:B------:R-:W0:Y:S01]  /*1010*/  LDC R19, c[0x0][0x658] ;  /* 0x00019600ff137b82 */ /* 0x000e220000000800 */
[-CC-:B-1----:R-:W-:Y:S02]  /*1020*/  SHF.R.U64 R26, R4, R18.reuse, R17.reuse ;  /* 0x00000012041a7219 */ /* 0x182fe40000001211 */
[----:B------:R-:W-:Y:S02]  /*1030*/  I2FP.F32.U32 R4, R21 ;  /* 0x0000001500047245 */ /* 0x000fe40000201000 */
[----:B------:R-:W-:Y:S01]  /*1040*/  SHF.R.U32.HI R17, RZ, R18, R17 ;  /* 0x00000012ff117219 */ /* 0x000fe20000011611 */
[----:B------:R-:W-:Y:S02]  /*1050*/  IMAD.MOV.U32 R18, RZ, RZ, 0x1 ;  /* 0x00000001ff127424 */ /* 0x000fe400078e00ff */
[----:B------:R-:W1:Y:S01]  /*1060*/  LDC R24, c[0x0][0x148] ;  /* 0x00005200ff187b82 */ /* 0x000e620000000800 */
[----:B---3--:R-:W-:-:S02]  /*1070*/  IMAD R6, R15, R5, R14 ;  /* 0x000000050f067224 */ /* 0x008fc400078e020e */
[----:B------:R-:W-:Y:S01]  /*1080*/  FMUL R5, R4, UR6 ;  /* 0x0000000604057c20 */ /* 0x000fe20008400000 */
[----:B------:R-:W-:-:S04]  /*1090*/  IMAD.MOV.U32 R4, RZ, RZ, -0x1 ;  /* 0xffffffffff047424 */ /* 0x000fc800078e00ff */
[----:B------:R-:W2:Y:S01]  /*10a0*/  LDC R25, c[0x0][0x600] ;  /* 0x00018000ff197b82 */ /* 0x000ea20000000800 */
[-CC-:B----4-:R-:W-:Y:S02]  /*10b0*/  SHF.R.U64 R34, R26, R22.reuse, R17.reuse ;  /* 0x000000161a227219 */ /* 0x190fe40000001211 */
[----:B------:R-:W-:Y:S02]  /*10c0*/  SHF.R.U32.HI R14, RZ, R22, R17 ;  /* 0x00000016ff0e7219 */ /* 0x000fe40000011611 */
[----:B------:R3:W4:Y:S03]  /*10d0*/  F2I.U32.TRUNC.NTZ R22, R5 ;  /* 0x0000000500167305 */ /* 0x000726000020f000 */
[----:B------:R-:W1:Y:S01]  /*10e0*/  LDC R27, c[0x0][0x648] ;  /* 0x00019200ff1b7b82 */ /* 0x000e620000000800 */
[-C--:B0-----:R-:W-:Y:S02]  /*10f0*/  SHF.R.U64 R36, R34, R19.reuse, R14 ;  /* 0x0000001322247219 */ /* 0x081fe4000000120e */
[----:B------:R-:W-:-:S02]  /*1100*/  SHF.L.U32 R4, R4, R19, RZ ;  /* 0x0000001304047219 */ /* 0x000fc400000006ff */
[-C--:B------:R-:W-:Y:S02]  /*1110*/  SHF.R.U32.HI R14, RZ, R19.reuse, R14 ;  /* 0x00000013ff0e7219 */ /* 0x080fe4000001160e */
[----:B------:R-:W-:Y:S01]  /*1120*/  SHF.L.U32 R18, R18, R19, RZ ;  /* 0x0000001312127219 */ /* 0x000fe200000006ff */
[----:B------:R-:W0:Y:S01]  /*1130*/  LDC R31, c[0x0][0x638] ;  /* 0x00018e00ff1f7b82 */ /* 0x000e220000000800 */
[----:B------:R-:W-:Y:S01]  /*1140*/  LOP3.LUT R19, RZ, R4, RZ, 0x33, !PT ;  /* 0x00000004ff137212 */ /* 0x000fe200078e33ff */
[----:B------:R-:W-:Y:S02]  /*1150*/  IMAD.MOV.U32 R4, RZ, RZ, R36 ;  /* 0x000000ffff047224 */ /* 0x000fe400078e0024 */
[----:B---3--:R-:W-:-:S04]  /*1160*/  IMAD.MOV.U32 R5, RZ, RZ, R14 ;  /* 0x000000ffff057224 */ /* 0x008fc800078e000e */
[----:B------:R-:W3:Y:S01]  /*1170*/  LDC R30, c[0x0][0x610] ;  /* 0x00018400ff1e7b82 */ /* 0x000ee20000000800 */
[----:B----4-:R-:W-:Y:S05]  /*1180*/  @!P0 BRA `(.L_x_13) ;  /* 0x0000000000288947 */ /* 0x010fea0003800000 */
[----:B------:R-:W4:Y:S02]  /*1190*/  LDC R17, c[0x0][0x64c] ;  /* 0x00019300ff117b82 */ /* 0x000f240000000800 */
[----:B----4-:R-:W-:-:S05]  /*11a0*/  IADD3 R17, P0, R36, R17, RZ ;  /* 0x0000001124117210 */ /* 0x010fca0007f1e0ff */
        /* <DEDUP_REMOVED lines=8> */
.L_x_13:
[----:B-1----:R-:W-:Y:S01]  /*1230*/  SHF.R.U64 R4, R4, R27, R5 ;  /* 0x0000001b04047219 */ /* 0x002fe20000001205 */
[----:B--2---:R-:W-:Y:S01]  /*1240*/  VIADD R5, R25, 0xffffffff ;  /* 0xffffffff19057836 */ /* 0x004fe20000000000 */
[----:B------:R-:W-:Y:S01]  /*1250*/  LOP3.LUT R19, R34, R19, RZ, 0xc0, !PT ;  /* 0x0000001322137212 */ /* 0x000fe200078ec0ff */
[----:B------:R-:W-:Y:S02]  /*1260*/  IMAD.MOV R22, RZ, RZ, -R22 ;  /* 0x000000ffff167224 */ /* 0x000fe400078e0a16 */
[----:B------:R-:W-:Y:S01]  /*1270*/  IMAD.MOV R14, RZ, RZ, -R4 ;  /* 0x000000ffff0e7224 */ /* 0x000fe200078e0a04 */
[----:B------:R-:W-:Y:S01]  /*1280*/  LOP3.LUT R5, R26, R5, RZ, 0xc0, !PT ;  /* 0x000000051a057212 */ /* 0x000fe200078ec0ff */
[----:B------:R-:W-:Y:S02]  /*1290*/  IMAD R19, R18, R4, R19 ;  /* 0x0000000412137224 */ /* 0x000fe400078e0213 */
[----:B------:R-:W-:Y:S02]  /*12a0*/  @P2 IMAD R6, R24, R22, R21 ;  /* 0x0000001618062224 */ /* 0x000fe400078e0215 */
[----:B0-----:R-:W-:-:S02]  /*12b0*/  IMAD R4, R14, R31, R36 ;  /* 0x0000001f0e047224 */ /* 0x001fc400078e0224 */
[----:B---3--:R-:W-:Y:S02]  /*12c0*/  IMAD R6, R19, R30, R6 ;  /* 0x0000001e13067224 */ /* 0x008fe400078e0206 */
[----:B------:R-:W-:Y:S02]  /*12d0*/  IMAD R15, R4, R25, R5 ;  /* 0x00000019040f7224 */ /* 0x000fe400078e0205 */
[----:B------:R-:W-:Y:S02]  /*12e0*/  IMAD.MOV.U32 R16, RZ, RZ, 0x1 ;  /* 0x00000001ff107424 */ /* 0x000fe400078e00ff */
[----:B------:R-:W-:Y:S01]  /*12f0*/  IMAD.MOV.U32 R4, RZ, RZ, R32 ;  /* 0x000000ffff047224 */ /* 0x000fe200078e0020 */
[----:B------:R-:W-:Y:S02]  /*1300*/  SEL R5, R15, R6, !P2 ;  /* 0x000000060f057207 */ /* 0x000fe40005000000 */
[----:B------:R-:W-:-:S07]  /*1310*/  SEL R6, R6, R15, !P2 ;  /* 0x0000000f06067207 */ /* 0x000fce0005000000 */
.L_x_11:
[----:B------:R-:W-:Y:S05]  /*1320*/  @!P3 BRA `(.L_x_14) ;  /* 0x0000006c0058b947 */ /* 0x000fea0003800000 */
[----:B------:R-:W-:-:S13]  /*1330*/  ISETP.GT.U32.AND P0, PT, R33, 0x1, PT ;  /* 0x000000012100780c */ /* 0x000fda0003f04070 */
[----:B------:R-:W-:Y:S05]  /*1340*/  @P0 EXIT ;  /* 0x000000000000094d */ /* 0x000fea0003800000 */
.L_x_15:
[----:B------:R-:W-:-:S08]  /*1350*/  NOP ;  /* 0x0000000000007918 */ /* 0x000fd00000000000 */
[----:B------:R-:W0:Y:S02]  /*1360*/  USETMAXREG.TRY_ALLOC.CTAPOOL UP0, 0xe8 ;  /* 0x000000e8000079c8 */ /* 0x000e240008000600 */
[----:B0-----:R-:W-:-:S13]  /*1370*/  PLOP3.LUT P0, PT, PT, PT, UP0, 0x80, 0x0 ;  /* 0x000000000000781c */ /* 0x001fda0003f0f008 */
[----:B------:R-:W-:Y:S05]  /*1380*/  @!P0 BRA `(.L_x_15) ;  /* 0xfffffffc00f08947 */ /* 0x000fea000383ffff */
[----:B------:R-:W-:-:S13]  /*1390*/  LOP3.LUT P0, RZ, R16, 0xff, RZ, 0xc0, !PT ;  /* 0x000000ff10ff7812 */ /* 0x000fda000780c0ff */
[----:B------:R-:W-:Y:S05]  /*13a0*/  @!P0 EXIT ;  /* 0x000000000000894d */ /* 0x000fea0003800000 */
[----:B------:R-:W0:Y:S01]  /*13b0*/  S2UR UR6, SR_CgaCtaId ;  /* 0x00000000000679c3 */ /* 0x000e220000008800 */
[----:B------:R-:W-:Y:S01]  /*13c0*/  SHF.R.S32.HI R14, RZ, 0x1f, R11 ;  /* 0x0000001fff0e7819 */ /* 0x000fe2000001140b */
[----:B------:R-:W-:Y:S01]  /*13d0*/  UIADD3 UR7, UR15, -0x1, URZ ;  /* 0xffffffff0f077890 */ /* 0x000fe2000fffe03f */
[----:B------:R-:W-:Y:S01]  /*13e0*/  LOP3.LUT R146, R7, 0x1, RZ, 0xfc, !PT ;  /* 0x0000000107927812 */ /* 0x000fe200078efcff */
[----:B------:R-:W-:Y:S01]  /*13f0*/  UMOV UR12, 0x400 ;  /* 0x00000400000c7882 */ /* 0x000fe20000000000 */
[CC--:B------:R-:W-:Y:S01]  /*1400*/  LEA.HI R13, R14.reuse, R11.reuse, RZ, 0x2 ;  /* 0x0000000b0e0d7211 */ /* 0x0c0fe200078f10ff */
[----:B------:R-:W-:Y:S01]  /*1410*/  UISETP.LT.AND UP0, UPT, UR13, 0x1, UPT ;  /* 0x000000010d00788c */ /* 0x000fe2000bf01270 */
[----:B------:R-:W-:Y:S01]  /*1420*/  LEA.HI R17, R14, R11, RZ, 0x5 ;  /* 0x0000000b0e117211 */ /* 0x000fe200078f28ff */
[----:B------:R-:W-:Y:S01]  /*1430*/  USHF.L.U32 UR21, UR13, 0x1, URZ ;  /* 0x000000010d157899 */ /* 0x000fe2000800063f */
[--C-:B------:R-:W-:Y:S01]  /*1440*/  SHF.R.S32.HI R15, RZ, 0x2, R13.reuse ;  /* 0x00000002ff0f7819 */ /* 0x100fe2000001140d */
[----:B------:R-:W-:Y:S01]  /*1450*/  USEL UR14, UR13, 0x1, UP0 ;  /* 0x000000010d0e7887 */ /* 0x000fe20008000000 */
[----:B------:R-:W-:Y:S01]  /*1460*/  SHF.R.S32.HI R16, RZ, 0x1f, R13 ;  /* 0x0000001fff107819 */ /* 0x000fe2000001140d */
[----:B------:R-:W-:Y:S01]  /*1470*/  UISETP.NE.AND UP0, UPT, UR7, URZ, UPT ;  /* 0x0000003f0700728c */ /* 0x000fe2000bf05270 */
[----:B------:R-:W-:Y:S01]  /*1480*/  SHF.R.S32.HI R17, RZ, 0x5, R17 ;  /* 0x00000005ff117819 */ /* 0x000fe20000011411 */
[----:B------:R-:W-:Y:S01]  /*1490*/  UIADD3 UR14, -UR14, UR13, URZ ;  /* 0x0000000d0e0e7290 */ /* 0x000fe2000fffe13f */
[----:B------:R-:W-:-:S04]  /*14a0*/  LEA.HI R16, R16, R15, RZ, 0x3 ;  /* 0x0000000f10107211 */ /* 0x000fc800078f18ff */
[----:B------:R-:W-:Y:S01]  /*14b0*/  LOP3.LUT R16, R16, 0xfffffff8, RZ, 0xc0, !PT ;  /* 0xfffffff810107812 */ /* 0x000fe200078ec0ff */
[----:B0-----:R-:W-:-:S04]  /*14c0*/  ULEA UR12, UR6, UR12, 0x18 ;  /* 0x0000000c060c7291 */ /* 0x001fc8000f8ec03f */
[----:B------:R-:W-:Y:S01]  /*14d0*/  IMAD.IADD R14, R15, 0x1, -R16 ;  /* 0x000000010f0e7824 */ /* 0x000fe200078e0a10 */
[----:B------:R-:W-:Y:S01]  /*14e0*/  USHF.L.U32 UR6, UR7, 0x3, URZ ;  /* 0x0000000307067899 */ /* 0x000fe2000800063f */
[----:B------:R-:W-:Y:S01]  /*14f0*/  LOP3.LUT R16, R13, 0xfffffffc, RZ, 0xc0, !PT ;  /* 0xfffffffc0d107812 */ /* 0x000fe200078ec0ff */
[----:B------:R-:W-:Y:S01]  /*1500*/  USEL UR7, URZ, 0x1, UP0 ;  /* 0x000000013f077887 */ /* 0x000fe20008000000 */
[--C-:B------:R-:W-:Y:S01]  /*1510*/  IMAD R13, R17, -0x10, -R14.reuse ;  /* 0xfffffff0110d7824 */ /* 0x100fe200078e0a0e */
[----:B------:R-:W-:Y:S01]  /*1520*/  ULOP3.LUT UR6, UR6, 0x8, URZ, 0xc0, !UPT ;  /* 0x0000000806067892 */ /* 0x000fe2000f8ec03f */
[----:B------:R-:W-:Y:S01]  /*1530*/  SHF.R.S32.HI R15, RZ, 0x1f, R14 ;  /* 0x0000001fff0f7819 */ /* 0x000fe2000001140e */
[----:B------:R-:W-:Y:S01]  /*1540*/  UIADD3 UR22, UR12, 0x130, URZ ;  /* 0x000001300c167890 */ /* 0x000fe2000fffe03f */
[----:B------:R-:W-:Y:S01]  /*1550*/  IMAD.IADD R11, R11, 0x1, -R16 ;  /* 0x000000010b0b7824 */ /* 0x000fe200078e0a10 */
[----:B------:R-:W-:Y:S01]  /*1560*/  ULOP3.LUT UR23, UR6, 0x8, URZ, 0x3c, !UPT ;  /* 0x0000000806177892 */ /* 0x000fe2000f8e3c3f */
[----:B------:R-:W-:Y:S01]  /*1570*/  IMAD.U32 R148, RZ, RZ, UR7 ;  /* 0x00000007ff947e24 */ /* 0x000fe2000f8e00ff */
[----:B------:R-:W-:Y:S01]  /*1580*/  ULOP3.LUT UR16, UR6, 0x18, URZ, 0x3c, !UPT ;  /* 0x0000001806107892 */ /* 0x000fe2000f8e3c3f */
[----:B------:R-:W-:Y:S01]  /*1590*/  IMAD.WIDE R14, R17, 0x10, R14 ;  /* 0x00000010110e7825 */ /* 0x000fe200078e020e */
[----:B------:R-:W-:Y:S01]  /*15a0*/  ULEA UR15, UR15, UR22, 0x3 ;  /* 0x000000160f0f7291 */ /* 0x000fe2000f8e183f */
[----:B------:R-:W-:-:S02]  /*15b0*/  ULDC UR6, c[0x0][0x284] ;  /* 0x0000a10000067ab9 */ /* 0x000fc40000000800 */
[----:B------:R-:W-:-:S09]  /*15c0*/  VIADD R13, R13, UR6 ;  /* 0x000000060d0d7c36 */ /* 0x000fd20008000000 */
.L_x_170:
[----:B------:R-:W-:Y:S01]  /*15d0*/  SHF.L.U32 R16, R148, 0x1f, RZ ;  /* 0x0000001f94107819 */ /* 0x000fe200000006ff */
[----:B------:R-:W0:Y:S01]  /*15e0*/  LDC R17, c[0x0][0x28c] ;  /* 0x0000a300ff117b82 */ /* 0x000e220000000800 */
[----:B------:R-:W-:Y:S01]  /*15f0*/  UMOV UR6, URZ ;  /* 0x0000003f00067c82 */ /* 0x000fe20008000000 */
[----:B------:R-:W-:Y:S01]  /*1600*/  UMOV UR17, UR5 ;  /* 0x0000000500117c82 */ /* 0x000fe20008000000 */
[----:B-1----:R-:W1:Y:S01]  /*1610*/  SYNCS.PHASECHK.TRANS64.TRYWAIT P0, [UR15+-0x8], R16 ;  /* 0xfffff810ff0075a7 */ /* 0x002e62000800014f */
[----:B0-----:R-:W-:Y:S01]  /*1620*/  ISETP.GE.AND P1, PT, R17, 0x1, PT ;  /* 0x000000011100780c */ /* 0x001fe20003f26270 */
[----:B-1-34-:R-:W-:-:S12]  /*1630*/  @!P0 BRA `(.L_x_16) ;  /* 0x0000008000708947 */ /* 0x01afd80003800000 */
.L_x_206:
[----:B------:R-:W-:Y:S01]  /*1640*/  UMOV UR7, URZ ;  /* 0x0000003f00077c82 */ /* 0x000fe20008000000 */
[----:B------:R-:W-:Y:S01]  /*1650*/  UMOV UR8, URZ ;  /* 0x0000003f00087c82 */ /* 0x000fe20008000000 */
[----:B------:R-:W-:Y:S02]  /*1660*/  CS2R R22, SRZ ;  /* 0x0000000000167805 */ /* 0x000fe4000001ff00 */
[----:B------:R-:W-:Y:S02]  /*1670*/  CS2R R20, SRZ ;  /* 0x0000000000147805 */ /* 0x000fe4000001ff00 */
[----:B------:R-:W-:Y:S02]  /*1680*/  CS2R R88, SRZ ;  /* 0x0000000000587805 */ /* 0x000fe4000001ff00 */
[----:B------:R-:W-:Y:S02]  /*1690*/  CS2R R90, SRZ ;  /* 0x00000000005a7805 */ /* 0x000fe4000001ff00 */
[----:B------:R-:W-:-:S02]  /*16a0*/  CS2R R92, SRZ ;  /* 0x00000000005c7805 */ /* 0x000fc4000001ff00 */
[----:B------:R-:W-:Y:S02]  /*16b0*/  CS2R R94, SRZ ;  /* 0x00000000005e7805 */ /* 0x000fe4000001ff00 */
        /* <DEDUP_REMOVED lines=24> */
[----:B------:R-:W-:Y:S01]  /*1840*/  CS2R R144, SRZ ;  /* 0x0000000000907805 */ /* 0x000fe2000001ff00 */
[----:B------:R-:W-:Y:S01]  /*1850*/  IMAD.MOV.U32 R147, RZ, RZ, RZ ;  /* 0x000000ffff937224 */ /* 0x000fe200078e00ff */
[----:B------:R-:W-:Y:S01]  /*1860*/  CS2R R24, SRZ ;  /* 0x0000000000187805 */ /* 0x000fe2000001ff00 */
[----:B------:R-:W-:Y:S01]  /*1870*/  IMAD.MOV.U32 R149, RZ, RZ, RZ ;  /* 0x000000ffff957224 */ /* 0x000fe200078e00ff */
[----:B------:R-:W-:Y:S01]  /*1880*/  CS2R R26, SRZ ;  /* 0x00000000001a7805 */ /* 0x000fe2000001ff00 */
[----:B------:R-:W-:Y:S01]  /*1890*/  IMAD.U32 R19, RZ, RZ, UR4 ;  /* 0x00000004ff137e24 */ /* 0x000fe2000f8e00ff */
        /* <DEDUP_REMOVED lines=29> */
[----:B------:R-:W-:Y:S01]  /*1a70*/  CS2R R86, SRZ ;  /* 0x0000000000567805 */ /* 0x000fe2000001ff00 */
[----:B------:R-:W-:Y:S06]  /*1a80*/  @!P1 BRA `(.L_x_17) ;  /* 0x00000008003c9947 */ /* 0x000fec0003800000 */
[----:B------:R-:W-:-:S13]  /*1a90*/  ISETP.NE.AND P1, PT, R146, 0x3, PT ;  /* 0x000000039200780c */ /* 0x000fda0003f25270 */
[----:B------:R-:W-:Y:S05]  /*1aa0*/  @!P1 BRA `(.L_x_18) ;  /* 0x0000000000049947 */ /* 0x000fea0003800000 */
[----:B------:R-:W-:Y:S01]  /*1ab0*/  BPT.TRAP 0x1 ;  /* 0x000000040000795c */ /* 0x000fe20000300000 */
.L_x_18:
[----:B------:R-:W-:Y:S01]  /*1ac0*/  ULEA UR6, UR5, UR12, 0x3 ;  /* 0x0000000c05067291 */ /* 0x000fe2000f8e183f */
[----:B0-----:R-:W-:-:S05]  /*1ad0*/  IMAD.U32 R16, RZ, RZ, UR4 ;  /* 0x00000004ff107e24 */ /* 0x001fca000f8e00ff */
[----:B------:R-:W-:-:S04]  /*1ae0*/  SHF.L.U32 R16, R16, 0x1f, RZ ;  /* 0x0000001f10107819 */ /* 0x000fc800000006ff */
[----:B------:R0:W1:Y:S01]  /*1af0*/  SYNCS.PHASECHK.TRANS64.TRYWAIT P0, [UR6], R16 ;  /* 0x00000010ff0075a7 */ /* 0x0000620008000146 */
[----:B------:R-:W-:Y:S05]  /*1b00*/  @!P1 BRA `(.L_x_19) ;  /* 0x0000000000049947 */ /* 0x000fea0003800000 */
[----:B------:R-:W-:Y:S01]  /*1b10*/  BPT.TRAP 0x1 ;  /* 0x000000040000795c */ /* 0x000fe20000300000 */
.L_x_19:
[----:B-1----:R-:W-:Y:S05]  /*1b20*/  @P0 BRA `(.L_x_20) ;  /* 0x0000000000080947 */ /* 0x002fea0003800000 */
[----:B------:R-:W1:Y:S02]  /*1b30*/  SYNCS.PHASECHK.TRANS64.TRYWAIT P0, [UR6], R16 ;  /* 0x00000010ff0075a7 */ /* 0x000e640008000146 */
[----:B-1----:R-:W-:Y:S05]  /*1b40*/  @!P0 BRA `(.L_x_21) ;  /* 0x0000007c00448947 */ /* 0x002fea0003800000 */
.L_x_20:
[----:B------:R-:W-:Y:S01]  /*1b50*/  UIADD3 UR6, UR12, 0x200, URZ ;  /* 0x000002000c067890 */ /* 0x000fe2000fffe03f */
[----:B------:R-:W-:Y:S01]  /*1b60*/  WARPGROUP.ARRIVE ;  /* 0x00000000000079c5 */ /* 0x000fe20000000000 */
[----:B------:R-:W-:Y:S01]  /*1b70*/  UIADD3 UR7, UR12, 0x12200, URZ ;  /* 0x000122000c077890 */ /* 0x000fe2000fffe03f */
[----:B------:R-:W-:Y:S01]  /*1b80*/  CS2R R22, SRZ ;  /* 0x0000000000167805 */ /* 0x000fe2000001ff00 */
[----:B------:R-:W-:Y:S01]  /*1b90*/  USHF.R.U32.HI UR6, URZ, 0x4, UR6 ;  /* 0x000000043f067899 */ /* 0x000fe20008011606 */
[----:B------:R-:W-:Y:S01]  /*1ba0*/  CS2R R20, SRZ ;  /* 0x0000000000147805 */ /* 0x000fe2000001ff00 */
[----:B------:R-:W-:Y:S01]  /*1bb0*/  USHF.R.U32.HI UR7, URZ, 0x4, UR7 ;  /* 0x000000043f077899 */ /* 0x000fe20008011607 */
[----:B------:R-:W-:Y:S01]  /*1bc0*/  CS2R R88, SRZ ;  /* 0x0000000000587805 */ /* 0x000fe2000001ff00 */
[----:B------:R-:W-:Y:S01]  /*1bd0*/  ULOP3.LUT UR6, UR6, 0x3fff, URZ, 0xc0, !UPT ;  /* 0x00003fff06067892 */ /* 0x000fe2000f8ec03f */
[----:B------:R-:W-:Y:S01]  /*1be0*/  CS2R R90, SRZ ;  /* 0x00000000005a7805 */ /* 0x000fe2000001ff00 */
[----:B------:R-:W-:Y:S01]  /*1bf0*/  ULOP3.LUT UR7, UR7, 0x3fff, URZ, 0xc0, !UPT ;  /* 0x00003fff07077892 */ /* 0x000fe2000f8ec03f */
[----:B------:R-:W-:Y:S01]  /*1c00*/  CS2R R92, SRZ ;  /* 0x00000000005c7805 */ /* 0x000fe2000001ff00 */
[----:B------:R-:W-:Y:S01]  /*1c10*/  ULOP3.LUT UR6, UR6, 0x10000, URZ, 0xfc, !UPT ;  /* 0x0001000006067892 */ /* 0x000fe2000f8efc3f */
[----:B------:R-:W-:Y:S01]  /*1c20*/  CS2R R94, SRZ ;  /* 0x00000000005e7805 */ /* 0x000fe2000001ff00 */
[----:B------:R-:W-:Y:S01]  /*1c30*/  ULOP3.LUT UR7, UR7, 0x10000, URZ, 0xfc, !UPT ;  /* 0x0001000007077892 */ /* 0x000fe2000f8efc3f */
[----:B------:R-:W-:Y:S01]  /*1c40*/  CS2R R96, SRZ ;  /* 0x0000000000607805 */ /* 0x000fe2000001ff00 */
[----:B------:R-:W-:Y:S01]  /*1c50*/  ULEA UR8, UR5, UR6, 0x8 ;  /* 0x0000000605087291 */ /* 0x000fe2000f8e403f */
[----:B------:R-:W-:Y:S01]  /*1c60*/  CS2R R98, SRZ ;  /* 0x0000000000627805 */ /* 0x000fe2000001ff00 */
[----:B------:R-:W-:Y:S01]  /*1c70*/  ULEA UR10, UR5, UR7, 0x9 ;  /* 0x00000007050a7291 */ /* 0x000fe2000f8e483f */
[----:B------:R-:W-:Y:S01]  /*1c80*/  CS2R R100, SRZ ;  /* 0x0000000000647805 */ /* 0x000fe2000001ff00 */
[----:B------:R-:W-:Y:S01]  /*1c90*/  UMOV UR9, 0x80000020 ;  /* 0x8000002000097882 */ /* 0x000fe20000000000 */
[----:B------:R-:W-:Y:S01]  /*1ca0*/  UMOV UR11, 0x80000020 ;  /* 0x80000020000b7882 */ /* 0x000fe20000000000 */
[----:B------:R-:W-:Y:S01]  /*1cb0*/  ULDC UR7, c[0x0][0x50c] ;  /* 0x0001430000077ab9 */ /* 0x000fe20000000800 */
[----:B------:R-:W-:Y:S01]  /*1cc0*/  UMOV UR6, 0x2 ;  /* 0x0000000200067882 */ /* 0x000fe20000000000 */
[----:B------:R-:W-:Y:S01]  /*1cd0*/  UISETP.NE.AND UP0, UPT, UR7, 0x2, UPT ;  /* 0x000000020700788c */ /* 0x000fe2000bf05270 */
[----:B------:R-:W-:-:S02]  /*1ce0*/  CS2R R102, SRZ ;  /* 0x0000000000667805 */ /* 0x000fc4000001ff00 */
[----:B------:R-:W-:Y:S01]  /*1cf0*/  CS2R R104, SRZ ;  /* 0x0000000000687805 */ /* 0x000fe2000001ff00 */
[----:B------:R-:W-:Y:S01]  /*1d00*/  QGMMA.64x128x32.F32.E5M2.E5M2 R24, gdesc[UR8], RZ, !UPT ;  /* 0x01e00000081879f3 */ /* 0x000fe2000c7038ff */
[----:B------:R-:W-:Y:S01]  /*1d10*/  USEL UR7, URZ, 0x1, UP0 ;  /* 0x000000013f077887 */ /* 0x000fe20008000000 */
[----:B------:R-:W-:Y:S01]  /*1d20*/  CS2R R106, SRZ ;  /* 0x00000000006a7805 */ /* 0x000fe2000001ff00 */
[----:B------:R-:W-:Y:S01]  /*1d30*/  UIADD3 UR8, UR8, 0x2, URZ ;  /* 0x0000000208087890 */ /* 0x000fe2000fffe03f */
[----:B------:R-:W-:Y:S01]  /*1d40*/  CS2R R108, SRZ ;  /* 0x00000000006c7805 */ /* 0x000fe2000001ff00 */
[----:B------:R-:W-:Y:S01]  /*1d50*/  UIADD3 UR10, UR10, 0x2, URZ ;  /* 0x000000020a0a7890 */ /* 0x000fe2000fffe03f */
[----:B------:R-:W-:Y:S02]  /*1d60*/  CS2R R110, SRZ ;  /* 0x00000000006e7805 */ /* 0x000fe4000001ff00 */
[----:B------:R-:W-:Y:S01]  /*1d70*/  ISETP.NE.AND P0, PT, RZ, UR7, PT ;  /* 0x00000007ff007c0c */ /* 0x000fe2000bf05270 */
[----:B------:R-:W-:Y:S01]  /*1d80*/  UMOV UR9, 0x80000020 ;  /* 0x8000002000097882 */ /* 0x000fe20000000000 */
[----:B------:R-:W-:Y:S01]  /*1d90*/  UMOV UR11, 0x80000020 ;  /* 0x80000020000b7882 */ /* 0x000fe20000000000 */
        /* <DEDUP_REMOVED lines=17> */
[----:B------:R-:W-:Y:S02]  /*1eb0*/  IMAD.MOV.U32 R147, RZ, RZ, RZ ;  /* 0x000000ffff937224 */ /* 0x000fe400078e00ff */
[----:B------:R-:W-:Y:S01]  /*1ec0*/  IMAD.MOV.U32 R149, RZ, RZ, RZ ;  /* 0x000000ffff957224 */ /* 0x000fe200078e00ff */
[----:B------:R-:W-:Y:S01]  /*1ed0*/  QGMMA.64x128x32.F32.E5M2.E5M2 R24, gdesc[UR8], R24, gsb0 ;  /* 0x01e00000081879f3 */ /* 0x000fe20008003818 */
[----:B------:R-:W-:Y:S05]  /*1ee0*/  @!P0 BRA `(.L_x_22) ;  /* 0x0000000400088947 */ /* 0x000fea0003800000 */
[----:B------:R-:W-:Y:S02]  /*1ef0*/  WARPGROUP.DEPBAR.LE gsb0, 0x0 ;  /* 0x00008000000079c5 */ /* 0x000fe40000010000 */
[----:B------:R-:W-:-:S01]  /*1f00*/  FADD R149, RZ, R24 ;  /* 0x00000018ff957221 */ /* 0x000fc20000000000 */
[----:B------:R-:W-:Y:S01]  /*1f10*/  FADD R144, RZ, R25 ;  /* 0x00000019ff907221 */ /* 0x000fe20000000000 */
        /* <DEDUP_REMOVED lines=62> */
[----:B------:R-:W-:-:S06]  /*2300*/  UMOV UR6, URZ ;  /* 0x0000003f00067c82 */ /* 0x000fcc0008000000 */
.L_x_22:
[----:B------:R-:W-:-:S04]  /*2310*/  UIADD3 UR17, UR5, 0x1, URZ ;  /* 0x0000000105117890 */ /* 0x000fc8000fffe03f */
[----:B------:R-:W-:-:S04]  /*2320*/  UISETP.NE.AND UP0, UPT, UR17, 0x12, UPT ;  /* 0x000000121100788c */ /* 0x000fc8000bf05270 */
[----:B------:R-:W-:Y:S02]  /*2330*/  USEL UR8, URZ, 0x1, UP0 ;  /* 0x000000013f087887 */ /* 0x000fe40008000000 */
[----:B------:R-:W-:Y:S02]  /*2340*/  USEL UR17, UR17, URZ, UP0 ;  /* 0x0000003f11117287 */ /* 0x000fe40008000000 */
[----:B------:R-:W-:-:S06]  /*2350*/  ULOP3.LUT UR8, UR4, UR8, URZ, 0x3c, !UPT ;  /* 0x0000000804087292 */ /* 0x000fcc000f8e3c3f */
[----:B------:R-:W-:Y:S01]  /*2360*/  IMAD.U32 R19, RZ, RZ, UR8 ;  /* 0x00000008ff137e24 */ /* 0x000fe2000f8e00ff */
[----:B------:R-:W-:-:S06]  /*2370*/  UMOV UR8, 0x1 ;  /* 0x0000000100087882 */ /* 0x000fcc0000000000 */
.L_x_17:
[----:B------:R-:W-:-:S06]  /*2380*/  UISETP.GE.AND UP0, UPT, UR14, 0x1, UPT ;  /* 0x000000010e00788c */ /* 0x000fcc000bf06270 */
[----:B------:R-:W-:-:S13]  /*2390*/  PLOP3.LUT P0, PT, PT, PT, UP0, 0x80, 0x0 ;  /* 0x000000000000781c */ /* 0x000fda0003f0f008 */
[----:B------:R-:W-:Y:S05]  /*23a0*/  @!P0 BRA `(.L_x_23) ;  /* 0x0000000800048947 */ /* 0x000fea0003800000 */
[----:B01----:R-:W-:Y:S01]  /*23b0*/  IMAD.U32 R16, RZ, RZ, UR14 ;  /* 0x0000000eff107e24 */ /* 0x003fe2000f8e00ff */
[----:B------:R-:W-:Y:S01]  /*23c0*/  UMOV UR20, UR5 ;  /* 0x0000000500147c82 */ /* 0x000fe20008000000 */
[----:B------:R-:W-:-:S05]  /*23d0*/  ULDC UR24, c[0x0][0x50c] ;  /* 0x0001430000187ab9 */ /* 0x000fca0000000800 */
.L_x_31:
[----:B------:R-:W-:-:S13]  /*23e0*/  ISETP.NE.AND P1, PT, R146, 0x3, PT ;  /* 0x000000039200780c */ /* 0x000fda0003f25270 */
[----:B01----:R-:W-:Y:S05]  /*23f0*/  @!P1 BRA `(.L_x_24) ;  /* 0x0000000000049947 */ /* 0x003fea0003800000 */
[----:B------:R-:W-:Y:S01]  /*2400*/  BPT.TRAP 0x1 ;  /* 0x000000040000795c */ /* 0x000fe20000300000 */
.L_x_24:
[----:B------:R-:W-:Y:S01]  /*2410*/  ULEA UR9, UR17, UR12, 0x3 ;  /* 0x0000000c11097291 */ /* 0x000fe2000f8e183f */
[----:B------:R-:W-:-:S08]  /*2420*/  SHF.L.U32 R17, R19, 0x1f, RZ ;  /* 0x0000001f13117819 */ /* 0x000fd000000006ff */
[----:B------:R0:W1:Y:S01]  /*2430*/  SYNCS.PHASECHK.TRANS64.TRYWAIT P0, [UR9], R17 ;  /* 0x00000011ff0075a7 */ /* 0x0000620008000149 */
[----:B------:R-:W-:Y:S05]  /*2440*/  @!P1 BRA `(.L_x_25) ;  /* 0x0000000000049947 */ /* 0x000fea0003800000 */
[----:B------:R-:W-:Y:S01]  /*2450*/  BPT.TRAP 0x1 ;  /* 0x000000040000795c */ /* 0x000fe20000300000 */
.L_x_25:
[----:B-1----:R-:W-:Y:S05]  /*2460*/  @P0 BRA `(.L_x_26) ;  /* 0x0000000000080947 */ /* 0x002fea0003800000 */
[----:B------:R-:W1:Y:S02]  /*2470*/  SYNCS.PHASECHK.TRANS64.TRYWAIT P0, [UR9], R17 ;  /* 0x00000011ff0075a7 */ /* 0x000e640008000149 */
[----:B-1----:R-:W-:Y:S05]  /*2480*/  @!P0 BRA `(.L_x_27) ;  /* 0x00000074000c8947 */ /* 0x002fea0003800000 */
.L_x_26:
[----:B------:R-:W-:Y:S01]  /*2490*/  UIADD3 UR9, UR12, 0x200, URZ ;  /* 0x000002000c097890 */ /* 0x000fe2000fffe03f */
[----:B------:R-:W-:Y:S01]  /*24a0*/  WARPGROUP.ARRIVE ;  /* 0x00000000000079c5 */ /* 0x000fe20000000000 */
[----:B------:R-:W-:Y:S02]  /*24b0*/  UIADD3 UR10, UR12, 0x12200, URZ ;  /* 0x000122000c0a7890 */ /* 0x000fe4000fffe03f */
[----:B------:R-:W-:Y:S02]  /*24c0*/  UISETP.NE.AND UP0, UPT, UR7, URZ, UPT ;  /* 0x0000003f0700728c */ /* 0x000fe4000bf05270 */
[----:B------:R-:W-:Y:S02]  /*24d0*/  USHF.R.U32.HI UR9, URZ, 0x4, UR9 ;  /* 0x000000043f097899 */ /* 0x000fe40008011609 */
[----:B------:R-:W-:Y:S02]  /*24e0*/  USHF.R.U32.HI UR10, URZ, 0x4, UR10 ;  /* 0x000000043f0a7899 */ /* 0x000fe4000801160a */
[----:B------:R-:W-:-:S02]  /*24f0*/  USEL UR8, UR8, URZ, !UP0 ;  /* 0x0000003f08087287 */ /* 0x000fc4000c000000 */
[----:B------:R-:W-:Y:S02]  /*2500*/  ULOP3.LUT UR9, UR9, 0x3fff, URZ, 0xc0, !UPT ;  /* 0x00003fff09097892 */ /* 0x000fe4000f8ec03f */
[----:B------:R-:W-:Y:S02]  /*2510*/  ULOP3.LUT UR10, UR10, 0x3fff, URZ, 0xc0, !UPT ;  /* 0x00003fff0a0a7892 */ /* 0x000fe4000f8ec03f */
[----:B------:R-:W-:Y:S02]  /*2520*/  UISETP.NE.U32.AND UP0, UPT, UR8, URZ, UPT ;  /* 0x0000003f0800728c */ /* 0x000fe4000bf05070 */
[----:B------:R-:W-:Y:S02]  /*2530*/  ULOP3.LUT UR8, UR9, 0x10000, URZ, 0xfc, !UPT ;  /* 0x0001000009087892 */ /* 0x000fe4000f8efc3f */
[----:B------:R-:W-:Y:S02]  /*2540*/  ULOP3.LUT UR10, UR10, 0x10000, URZ, 0xfc, !UPT ;  /* 0x000100000a0a7892 */ /* 0x000fe4000f8efc3f */
[----:B------:R-:W-:-:S02]  /*2550*/  ULEA UR8, UR17, UR8, 0x8 ;  /* 0x0000000811087291 */ /* 0x000fc4000f8e403f */
[----:B------:R-:W-:Y:S01]  /*2560*/  ULEA UR10, UR17, UR10, 0x9 ;  /* 0x0000000a110a7291 */ /* 0x000fe2000f8e483f */
[----:B------:R-:W-:Y:S01]  /*2570*/  UMOV UR9, 0x80000020 ;  /* 0x8000002000097882 */ /* 0x000fe20000000000 */
[----:B------:R-:W-:Y:S01]  /*2580*/  UMOV UR11, 0x80000020 ;  /* 0x80000020000b7882 */ /* 0x000fe20000000000 */
[----:B------:R-:W-:-:S06]  /*2590*/  UIADD3 UR6, UR6, 0x2, URZ ;  /* 0x0000000206067890 */ /* 0x000fcc000fffe03f */
[----:B------:R-:W-:Y:S01]  /*25a0*/  QGMMA.64x128x32.F32.E5M2.E5M2 R24, gdesc[UR8], R24, UP0 ;  /* 0x01e00000081879f3 */ /* 0x000fe2000bf03818 */
[----:B------:R-:W-:Y:S02]  /*25b0*/  UIADD3 UR8, UR8, 0x2, URZ ;  /* 0x0000000208087890 */ /* 0x000fe4000fffe03f */
[----:B------:R-:W-:Y:S01]  /*25c0*/  UIADD3 UR10, UR10, 0x2, URZ ;  /* 0x000000020a0a7890 */ /* 0x000fe2000fffe03f */
[----:B------:R-:W-:Y:S01]  /*25d0*/  UMOV UR9, 0x80000020 ;  /* 0x8000002000097882 */ /* 0x000fe20000000000 */
[----:B------:R-:W-:Y:S01]  /*25e0*/  UMOV UR11, 0x80000020 ;  /* 0x80000020000b7882 */ /* 0x000fe20000000000 */
[----:B------:R-:W-:-:S04]  /*25f0*/  UISETP.NE.AND UP0, UPT, UR6, UR24, UPT ;  /* 0x000000180600728c */ /* 0x000fc8000bf05270 */
[----:B------:R-:W-:-:S06]  /*2600*/  USEL UR7, URZ, 0x1, UP0 ;  /* 0x000000013f077887 */ /* 0x000fcc0008000000 */
[----:B------:R-:W-:Y:S01]  /*2610*/  ISETP.NE.AND P0, PT, RZ, UR7, PT ;  /* 0x00000007ff007c0c */ /* 0x000fe2000bf05270 */
[----:B------:R-:W-:Y:S03]  /*2620*/  QGMMA.64x128x32.F32.E5M2.E5M2 R24, gdesc[UR8], R24, gsb0 ;  /* 0x01e00000081879f3 */ /* 0x000fe60008003818 */
[----:B------:R-:W-:-:S09]  /*2630*/  WARPGROUP.DEPBAR.LE gsb0, 0x1 ;  /* 0x00008000000079c5 */ /* 0x000fd20000010100 */
[----:B------:R-:W-:Y:S05]  /*2640*/  @!P0 BRA `(.L_x_28) ;  /* 0x0000000400088947 */ /* 0x000fea0003800000 */
[----:B------:R-:W-:Y:S02]  /*2650*/  WARPGROUP.DEPBAR.LE gsb0, 0x0 ;  /* 0x00008000000079c5 */ /* 0x000fe40000010000 */
[----:B------:R-:W-:-:S01]  /*2660*/  FADD R149, R24, R149 ;  /* 0x0000009518957221 */ /* 0x000fc20000000000 */
[----:B------:R-:W-:Y:S01]  /*2670*/  FADD R144, R25, R144 ;  /* 0x0000009019907221 */ /* 0x000fe20000000000 */
        /* <DEDUP_REMOVED lines=62> */
[----:B------:R-:W-:-:S06]  /*2a60*/  UMOV UR6, URZ ;  /* 0x0000003f00067c82 */ /* 0x000fcc0008000000 */
.L_x_28:
[----:B------:R-:W-:Y:S05]  /*2a70*/  @!P1 BRA `(.L_x_29) ;  /* 0x0000000000049947 */ /* 0x000fea0003800000 */
[----:B------:R-:W-:Y:S01]  /*2a80*/  BPT.TRAP 0x1 ;  /* 0x000000040000795c */ /* 0x000fe20000300000 */
.L_x_29:
[----:B------:R-:W-:Y:S01]  /*2a90*/  ULEA UR8, UR20, UR12, 0x3 ;  /* 0x0000000c14087291 */ /* 0x000fe2000f8e183f */
[----:B------:R-:W-:-:S03]  /*2aa0*/  ISETP.GT.U32.AND P0, PT, R7, 0x1, PT ;  /* 0x000000010700780c */ /* 0x000fc60003f04070 */
[----:B------:R-:W-:-:S04]  /*2ab0*/  UIADD3 UR8, UR8, 0x90, URZ ;  /* 0x0000009008087890 */ /* 0x000fc8000fffe03f */
[----:B------:R-:W-:-:S09]  /*2ac0*/  UPRMT UR8, URZ, 0x654, UR8 ;  /* 0x000006543f087896 */ /* 0x000fd20008000008 */
[----:B------:R-:W-:Y:S01]  /*2ad0*/  SYNCS.ARRIVE.TRANS64.RED.A1T0 RZ, [UR8], RZ ;  /* 0x000000ffffff79a7 */ /* 0x000fe20008100408 */
[----:B------:R-:W-:Y:S05]  /*2ae0*/  @P0 BRA `(.L_x_30) ;  /* 0x0000000000040947 */ /* 0x000fea0003800000 */
[----:B------:R-:W-:Y:S01]  /*2af0*/  BPT.TRAP 0x1 ;  /* 0x000000040000795c */ /* 0x000fe20000300000 */
.L_x_30:
[----:B------:R-:W-:Y:S01]  /*2b00*/  UIADD3 UR17, UR17, 0x1, URZ ;  /* 0x0000000111117890 */ /* 0x000fe2000fffe03f */
[C---:B------:R-:W-:Y:S01]  /*2b10*/  ISETP.GT.AND P0, PT, R16.reuse, 0x1, PT ;  /* 0x000000011000780c */ /* 0x040fe20003f04270 */
[----:B------:R-:W-:Y:S01]  /*2b20*/  UIADD3 UR20, UR20, 0x1, URZ ;  /* 0x0000000114147890 */ /* 0x000fe2000fffe03f */
[----:B------:R-:W-:Y:S01]  /*2b30*/  VIADD R16, R16, 0xffffffff ;  /* 0xffffffff10107836 */ /* 0x000fe20000000000 */
[----:B------:R-:W-:Y:S02]  /*2b40*/  UISETP.NE.AND UP0, UPT, UR17, 0x12, UPT ;  /* 0x000000121100788c */ /* 0x000fe4000bf05270 */
[----:B------:R-:W-:Y:S02]  /*2b50*/  UISETP.NE.AND UP1, UPT, UR20, 0x12, UPT ;  /* 0x000000121400788c */ /* 0x000fe4000bf25270 */
[----:B------:R-:W-:Y:S02]  /*2b60*/  USEL UR8, URZ, 0x1, UP0 ;  /* 0x000000013f087887 */ /* 0x000fe40008000000 */
[----:B------:R-:W-:-:S02]  /*2b70*/  USEL UR17, UR17, URZ, UP0 ;  /* 0x0000003f11117287 */ /* 0x000fc40008000000 */
[----:B------:R-:W-:Y:S02]  /*2b80*/  USEL UR20, UR20, URZ, UP1 ;  /* 0x0000003f14147287 */ /* 0x000fe40008800000 */
[----:B------:R-:W-:Y:S01]  /*2b90*/  LOP3.LUT R19, R19, UR8, RZ, 0x3c, !PT ;  /* 0x0000000813137c12 */ /* 0x000fe2000f8e3cff */
[----:B------:R-:W-:Y:S01]  /*2ba0*/  UMOV UR8, 0x1 ;  /* 0x0000000100087882 */ /* 0x000fe20000000000 */
[----:B------:R-:W-:Y:S08]  /*2bb0*/  @P0 BRA `(.L_x_31) ;  /* 0xfffffff800080947 */ /* 0x000ff0000383ffff */
.L_x_23:
[----:B------:R-:W-:Y:S01]  /*2bc0*/  UISETP.NE.AND UP0, UPT, UR6, URZ, UPT ;  /* 0x0000003f0600728c */ /* 0x000fe2000bf05270 */
[----:B01----:R-:W0:Y:S01]  /*2bd0*/  LDC R16, c[0x0][0x28c] ;  /* 0x0000a300ff107b82 */ /* 0x003e220000000800 */
[----:B------:R-:W-:Y:S02]  /*2be0*/  IMAD.U32 R17, RZ, RZ, UR23 ;  /* 0x00000017ff117e24 */ /* 0x000fe4000f8e00ff */
[----:B------:R-:W-:-:S06]  /*2bf0*/  USEL UR6, URZ, 0x1, !UP0 ;  /* 0x000000013f067887 */ /* 0x000fcc000c000000 */
[----:B------:R-:W-:-:S13]  /*2c00*/  ISETP.NE.AND P0, PT, RZ, UR6, PT ;  /* 0x00000006ff007c0c */ /* 0x000fda000bf05270 */
[----:B------:R-:W-:Y:S05]  /*2c10*/  @!P0 BRA `(.L_x_32) ;  /* 0x0000000400048947 */ /* 0x000fea0003800000 */
[----:B------:R-:W-:Y:S02]  /*2c20*/  WARPGROUP.DEPBAR.LE gsb0, 0x0 ;  /* 0x00008000000079c5 */ /* 0x000fe40000010000 */
[----:B------:R-:W-:Y:S01]  /*2c30*/  FADD R149, R24, R149 ;  /* 0x0000009518957221 */ /* 0x000fe20000000000 */
        /* <DEDUP_REMOVED lines=62> */
[----:B------:R-:W-:-:S07]  /*3020*/  FADD R22, R22, R87 ;  /* 0x0000005716167221 */ /* 0x000fce0000000000 */
.L_x_32:
[----:B0-----:R-:W-:Y:S01]  /*3030*/  ISETP.GE.AND P0, PT, R16, 0x1, PT ;  /* 0x000000011000780c */ /* 0x001fe20003f06270 */
[----:B------:R0:W-:Y:S01]  /*3040*/  SYNCS.ARRIVE.TRANS64.A1T0 RZ, [R17+UR22], RZ ;  /* 0x000000ff11ff79a7 */ /* 0x0001e20008100016 */
[----:B------:R-:W-:-:S11]  /*3050*/  WARPGROUP.DEPBAR.LE gsb0, 0x0 ;  /* 0x00008000000079c5 */ /* 0x000fd60000010000 */
[----:B------:R-:W-:Y:S05]  /*3060*/  @!P0 BRA `(.L_x_33) ;  /* 0x0000000000388947 */ /* 0x000fea0003800000 */
[----:B------:R-:W-:-:S13]  /*3070*/  ISETP.NE.AND P0, PT, R146, 0x3, PT ;  /* 0x000000039200780c */ /* 0x000fda0003f05270 */
[----:B------:R-:W-:Y:S05]  /*3080*/  @!P0 BRA `(.L_x_34) ;  /* 0x0000000000048947 */ /* 0x000fea0003800000 */
[----:B------:R-:W-:Y:S01]  /*3090*/  BPT.TRAP 0x1 ;  /* 0x000000040000795c */ /* 0x000fe20000300000 */
.L_x_34:
[----:B------:R-:W-:Y:S01]  /*30a0*/  UIADD3 UR8, UR14, UR5, URZ ;  /* 0x000000050e087290 */ /* 0x000fe2000fffe03f */
[----:B------:R-:W-:-:S03]  /*30b0*/  ISETP.GT.U32.AND P0, PT, R7, 0x1, PT ;  /* 0x000000010700780c */ /* 0x000fc60003f04070 */
[----:B------:R-:W-:-:S04]  /*30c0*/  UIMAD.WIDE.U32 UR6, UR8, 0x38e38e39, URZ ;  /* 0x38e38e39080678a5 */ /* 0x000fc8000f8e003f */
[----:B------:R-:W-:-:S04]  /*30d0*/  USHF.R.U32.HI UR6, URZ, 0x2, UR7 ;  /* 0x000000023f067899 */ /* 0x000fc80008011607 */
[----:B------:R-:W-:-:S04]  /*30e0*/  UIMAD UR8, UR6, -0x12, UR8 ;  /* 0xffffffee060878a4 */ /* 0x000fc8000f8e0208 */
[----:B------:R-:W-:-:S04]  /*30f0*/  ULEA UR8, UR8, UR12, 0x3 ;  /* 0x0000000c08087291 */ /* 0x000fc8000f8e183f */
[----:B------:R-:W-:-:S04]  /*3100*/  UIADD3 UR8, UR8, 0x90, URZ ;  /* 0x0000009008087890 */ /* 0x000fc8000fffe03f */
[----:B------:R-:W-:-:S09]  /*3110*/  UPRMT UR8, URZ, 0x654, UR8 ;  /* 0x000006543f087896 */ /* 0x000fd20008000008 */
[----:B------:R-:W-:Y:S01]  /*3120*/  SYNCS.ARRIVE.TRANS64.RED.A1T0 RZ, [UR8], RZ ;  /* 0x000000ffffff79a7 */ /* 0x000fe20008100408 */
[----:B------:R-:W-:Y:S05]  /*3130*/  @P0 BRA `(.L_x_33) ;  /* 0x0000000000040947 */ /* 0x000fea0003800000 */
[----:B------:R-:W-:Y:S01]  /*3140*/  BPT.TRAP 0x1 ;  /* 0x000000040000795c */ /* 0x000fe20000300000 */
.L_x_33:
[----:B------:R-:W-:Y:S01]  /*3150*/  SHF.L.U32 R16, R148, 0x1f, RZ ;  /* 0x0000001f94107819 */ /* 0x000fe200000006ff */
[----:B------:R-:W-:Y:S01]  /*3160*/  UIADD3 UR5, UR21, UR5, URZ ;  /* 0x0000000515057290 */ /* 0x000fe2000fffe03f */
[----:B------:R-:W1:Y:S01]  /*3170*/  LDC R32, c[0x0][0x288] ;  /* 0x0000a200ff207b82 */ /* 0x000e620000000800 */
[----:B------:R-:W-:Y:S01]  /*3180*/  UISETP.GE.U32.AND UP1, UPT, UR21, 0x12, UPT ;  /* 0x000000121500788c */ /* 0x000fe2000bf26070 */
[----:B------:R-:W-:Y:S01]  /*3190*/  IMAD.SHL.U32 R26, R11, 0x2, RZ ;  /* 0x000000020b1a7824 */ /* 0x000fe200078e00ff */
[----:B------:R-:W-:Y:S02]  /*31a0*/  UISETP.GT.U32.AND UP0, UPT, UR5, 0x11, UPT ;  /* 0x000000110500788c */ /* 0x000fe4000bf04070 */
[----:B------:R-:W-:Y:S02]  /*31b0*/  UIMAD.WIDE.U32 UR6, UR5, 0x38e38e39, URZ ;  /* 0x38e38e39050678a5 */ /* 0x000fe4000f8e003f */
[----:B------:R-:W-:Y:S01]  /*31c0*/  UISETP.LT.U32.AND UP0, UPT, UR21, 0x12, UP0 ;  /* 0x000000121500788c */ /* 0x000fe20008701070 */
[----:B------:R-:W2:Y:S01]  /*31d0*/  SYNCS.PHASECHK.TRANS64.TRYWAIT P0, [UR15+0x8], R16 ;  /* 0x00000810ff0075a7 */ /* 0x000ea2000800014f */
[----:B------:R-:W-:Y:S01]  /*31e0*/  USHF.R.U32.HI UR6, URZ, 0x2, UR7 ;  /* 0x000000023f067899 */ /* 0x000fe20008011607 */
[----:B------:R-:W-:Y:S01]  /*31f0*/  SHF.R.S32.HI R27, RZ, 0x1f, R26 ;  /* 0x0000001fff1b7819 */ /* 0x000fe2000001141a */
[----:B------:R-:W-:-:S02]  /*3200*/  USEL UR8, URZ, 0x1, !UP0 ;  /* 0x000000013f087887 */ /* 0x000fc4000c000000 */
[----:B------:R-:W-:Y:S02]  /*3210*/  UIMAD UR5, UR6, -0x12, UR5 ;  /* 0xffffffee060578a4 */ /* 0x000fe4000f8e0205 */
[----:B------:R-:W-:-:S04]  /*3220*/  ULOP3.LUT UR4, UR4, UR8, URZ, 0x3c, !UPT ;  /* 0x0000000804047292 */ /* 0x000fc8000f8e3c3f */
[----:B------:R-:W-:Y:S01]  /*3230*/  @UP1 ULOP3.LUT UR4, UR4, 0x1, UR6, 0x78, !UPT ;  /* 0x0000000104041892 */ /* 0x000fe2000f8e7806 */
[----:B-12---:R-:W-:Y:S11]  /*3240*/  @!P0 BRA `(.L_x_35) ;  /* 0x0000006400b48947 */ /* 0x006ff60003800000 */
.L_x_207:
[----:B------:R-:W-:Y:S01]  /*3250*/  IMAD.SHL.U32 R28, R6, 0x40, RZ ;  /* 0x00000040061c7824 */ /* 0x000fe200078e00ff */
[----:B------:R-:W-:Y:S01]  /*3260*/  ULDC UR8, c[0x0][0x284] ;  /* 0x0000a10000087ab9 */ /* 0x000fe20000000800 */
[----:B------:R-:W-:Y:S01]  /*3270*/  IMAD.SHL.U32 R29, R5, 0x80, RZ ;  /* 0x00000080051d7824 */ /* 0x000fe200078e00ff */
[----:B------:R-:W-:Y:S01]  /*3280*/  SHF.R.S32.HI R34, RZ, 0x1f, R4 ;  /* 0x0000001fff227819 */ /* 0x000fe20000011404 */
[----:B------:R-:W-:Y:S01]  /*3290*/  ULDC.64 UR6, c[0x0][0x5d0] ;  /* 0x0001740000067ab9 */ /* 0x000fe20000000a00 */
[----:B------:R-:W-:Y:S01]  /*32a0*/  ISETP.GE.AND P0, PT, R28, UR8, PT ;  /* 0x000000081c007c0c */ /* 0x000fe2000bf06270 */
[----:B0-----:R-:W-:Y:S01]  /*32b0*/  IMAD.WIDE.U32 R16, R4, UR6, R26 ;  /* 0x0000000604107c25 */ /* 0x001fe2000f8e001a */
[----:B------:R-:W-:Y:S02]  /*32c0*/  SHF.R.S32.HI R33, RZ, 0x1f, R29 ;  /* 0x0000001fff217819 */ /* 0x000fe4000001141d */
[C---:B------:R-:W-:Y:S01]  /*32d0*/  ISETP.GE.OR P0, PT, R29.reuse, R32, P0 ;  /* 0x000000201d00720c */ /* 0x040fe20000706670 */
[----:B------:R-:W-:Y:S01]  /*32e0*/  IMAD R5, R34, UR6, RZ ;  /* 0x0000000622057c24 */ /* 0x000fe2000f8e02ff */
[----:B------:R-:W-:-:S03]  /*32f0*/  IADD3 R16, P1, R29, R16, RZ ;  /* 0x000000101d107210 */ /* 0x000fc60007f3e0ff */
[----:B------:R-:W-:-:S05]  /*3300*/  IMAD R5, R4, UR7, R5 ;  /* 0x0000000704057c24 */ /* 0x000fca000f8e0205 */
[----:B------:R-:W-:-:S03]  /*3310*/  IADD3.X R17, R33, R17, R5, P1, !PT ;  /* 0x0000001121117210 */ /* 0x000fc60000ffe405 */
[----:B------:R-:W-:Y:S05]  /*3320*/  @P0 BRA `(.L_x_36) ;  /* 0x0000004400b80947 */ /* 0x000fea0003800000 */
[----:B------:R-:W0:Y:S01]  /*3330*/  LDC.64 R30, c[0x0][0x5c8] ;  /* 0x00017200ff1e7b82 */ /* 0x000e220000000a00 */
[----:B------:R-:W-:Y:S01]  /*3340*/  IMAD.WIDE R24, R6, 0x40, R14 ;  /* 0x0000004006187825 */ /* 0x000fe200078e020e */
[----:B------:R-:W-:Y:S01]  /*3350*/  ULDC.64 UR6, c[0x0][0x5c0] ;  /* 0x0001700000067ab9 */ /* 0x000fe20000000a00 */
[----:B------:R-:W-:Y:S02]  /*3360*/  BSSY B0, `(.L_x_36) ;  /* 0x000046a000007945 */ /* 0x000fe40003800000 */
[----:B------:R-:W-:-:S04]  /*3370*/  IMAD R6, R11, -0x2, R32 ;  /* 0xfffffffe0b067824 */ /* 0x000fc800078e0220 */
[----:B------:R-:W-:Y:S02]  /*3380*/  IMAD.IADD R6, R6, 0x1, -R29 ;  /* 0x0000000106067824 */ /* 0x000fe400078e0a1d */
[-C--:B0-----:R-:W-:Y:S02]  /*3390*/  IMAD R5, R25, R30.reuse, RZ ;  /* 0x0000001e19057224 */ /* 0x081fe400078e02ff */
[----:B------:R-:W-:-:S04]  /*33a0*/  IMAD.WIDE.U32 R16, R24, R30, R16 ;  /* 0x0000001e18107225 */ /* 0x000fc800078e0010 */
[----:B------:R-:W-:Y:S01]  /*33b0*/  IMAD R19, R24, R31, R5 ;  /* 0x0000001f18137224 */ /* 0x000fe200078e0205 */
[----:B------:R-:W-:Y:S02]  /*33c0*/  LEA R5, P0, R30, R16, 0x3 ;  /* 0x000000101e057211 */ /* 0x000fe400078018ff */
[----:B------:R-:W-:Y:S01]  /*33d0*/  IADD3 R18, P1, R16, UR6, RZ ;  /* 0x0000000610127c10 */ /* 0x000fe2000ff3e0ff */
[----:B------:R-:W-:Y:S01]  /*33e0*/  IMAD.IADD R19, R17, 0x1, R19 ;  /* 0x0000000111137824 */ /* 0x000fe200078e0213 */
[----:B------:R-:W-:-:S04]  /*33f0*/  IADD3 R16, P3, R5, UR6, RZ ;  /* 0x0000000605107c10 */ /* 0x000fc8000ff7e0ff */
[----:B------:R-:W-:Y:S01]  /*3400*/  LEA.HI.X R5, R30, R19, R31, 0x3, P0 ;  /* 0x000000131e057211 */ /* 0x000fe200000f1c1f */
[----:B------:R-:W-:Y:S01]  /*3410*/  IMAD.IADD R30, R13, 0x1, -R28 ;  /* 0x000000010d1e7824 */ /* 0x000fe200078e0a1c */
[----:B-----5:R-:W-:Y:S02]  /*3420*/  FSETP.NEU.AND P0, PT, R12, RZ, PT ;  /* 0x000000ff0c00720b */ /* 0x020fe40003f0d000 */
[----:B------:R-:W-:Y:S02]  /*3430*/  IADD3.X R19, R19, UR7, RZ, P1, !PT ;  /* 0x0000000713137c10 */ /* 0x000fe40008ffe4ff */
[----:B------:R-:W-:-:S09]  /*3440*/  IADD3.X R17, R5, UR7, RZ, P3, !PT ;  /* 0x0000000705117c10 */ /* 0x000fd20009ffe4ff */
[----:B------:R-:W-:Y:S05]  /*3450*/  @!P0 BRA `(.L_x_37) ;  /* 0x0000003400608947 */ /* 0x000fea0003800000 */
[----:B------:R-:W-:Y:S01]  /*3460*/  ULDC.64 UR6, c[0x0][0x5b8] ;  /* 0x00016e0000067ab9 */ /* 0x000fe20000000a00 */
[----:B------:R-:W-:Y:S01]  /*3470*/  ULDC.64 UR8, c[0x0][0x5a8] ;  /* 0x00016a0000087ab9 */ /* 0x000fe20000000a00 */
[----:B------:R-:W-:Y:S01]  /*3480*/  IMAD.WIDE.U32 R26, R4, UR6, R26 ;  /* 0x00000006041a7c25 */ /* 0x000fe2000f8e001a */
[----:B------:R-:W-:Y:S01]  /*3490*/  BSSY B1, `(.L_x_38) ;  /* 0x0000010000017945 */ /* 0x000fe20003800000 */
[----:B------:R-:W-:Y:S02]  /*34a0*/  PRMT R28, RZ, 0x7610, R28 ;  /* 0x00007610ff1c7816 */ /* 0x000fe4000000001c */
[----:B------:R-:W-:Y:S01]  /*34b0*/  IMAD R5, R34, UR6, RZ ;  /* 0x0000000622057c24 */ /* 0x000fe2000f8e02ff */
[----:B------:R-:W-:-:S03]  /*34c0*/  IADD3 R26, P0, R29, R26, RZ ;  /* 0x0000001a1d1a7210 */ /* 0x000fc60007f1e0ff */
[----:B------:R-:W-:Y:S01]  /*34d0*/  IMAD R5, R4, UR7, R5 ;  /* 0x0000000704057c24 */ /* 0x000fe2000f8e0205 */
[----:B------:R-:W-:Y:S02]  /*34e0*/  ULDC.64 UR6, c[0x0][0x5b0] ;  /* 0x00016c0000067ab9 */ /* 0x000fe40000000a00 */
[----:B------:R-:W-:Y:S02]  /*34f0*/  IMAD R29, R25, UR6, RZ ;  /* 0x00000006191d7c24 */ /* 0x000fe4000f8e02ff */
[----:B------:R-:W-:Y:S02]  /*3500*/  IADD3.X R27, R33, R27, R5, P0, !PT ;  /* 0x0000001b211b7210 */ /* 0x000fe400007fe405 */
[----:B------:R-:W-:Y:S01]  /*3510*/  ISETP.GE.AND P0, PT, R30, 0x1, PT ;  /* 0x000000011e00780c */ /* 0x000fe20003f06270 */
[C---:B------:R-:W-:Y:S02]  /*3520*/  IMAD R29, R24.reuse, UR7, R29 ;  /* 0x00000007181d7c24 */ /* 0x040fe4000f8e021d */
[----:B------:R-:W-:Y:S01]  /*3530*/  IMAD.WIDE.U32 R4, R24, UR6, R26 ;  /* 0x0000000618047c25 */ /* 0x000fe2000f8e001a */
[----:B------:R-:W-:-:S02]  /*3540*/  ISETP.LT.OR P4, PT, R6, 0x1, !P0 ;  /* 0x000000010600780c */ /* 0x000fc40004781670 */
[----:B------:R-:W-:-:S04]  /*3550*/  IADD3 R4, P1, R4, UR8, RZ ;  /* 0x0000000804047c10 */ /* 0x000fc8000ff3e0ff */
[----:B------:R-:W-:-:S07]  /*3560*/  IADD3.X R5, R5, UR9, R29, P1, !PT ;  /* 0x0000000905057c10 */ /* 0x000fce0008ffe41d */
[----:B------:R-:W-:Y:S05]  /*3570*/  @P4 BRA `(.L_x_39) ;  /* 0x0000000000044947 */ /* 0x000fea0003800000 */
[----:B------:R0:W5:Y:S02]  /*3580*/  LDG.E.U8 R28, desc[UR18][R4.64] ;  /* 0x00000012041c7981 */ /* 0x000164000c1e1100 */
.L_x_39:
[----:B------:R-:W-:Y:S05]  /*3590*/  BSYNC B1 ;  /* 0x0000000000017941 */ /* 0x000fea0003800000 */
.L_x_38:
[----:B-----5:R-:W-:Y:S01]  /*35a0*/  LOP3.LUT R28, R28, 0xff, RZ, 0xc0, !PT ;  /* 0x000000ff1c1c7812 */ /* 0x020fe200078ec0ff */
[----:B------:R-:W-:Y:S01]  /*35b0*/  BSSY B1, `(.L_x_40) ;  /* 0x000000b000017945 */ /* 0x000fe20003800000 */
[----:B------:R-:W-:Y:S02]  /*35c0*/  ISETP.LT.OR P3, PT, R6, 0x2, !P0 ;  /* 0x000000020600780c */ /* 0x000fe40004761670 */
[----:B------:R-:W-:-:S05]  /*35d0*/  F2FP.F16.E5M2.UNPACK_B R28, R28 ;  /* 0x0000001cff1c723e */ /* 0x000fca00020004ff */
[----:B------:R-:W-:-:S05]  /*35e0*/  HADD2.F32 R29, -RZ, R28.H0_H0 ;  /* 0x2000001cff1d7230 */ /* 0x000fca0000004100 */
[----:B------:R-:W-:-:S04]  /*35f0*/  FMUL R28, R29, R12 ;  /* 0x0000000c1d1c7220 */ /* 0x000fc80000400000 */
[----:B------:R-:W-:-:S05]  /*3600*/  FFMA R28, R149, R10, R28 ;  /* 0x0000000a951c7223 */ /* 0x000fca000000001c */
[----:B------:R-:W-:Y:S02]  /*3610*/  F2FP.SATFINITE.E5M2.F32.PACK_AB_MERGE_C R29, RZ, R28, RZ ;  /* 0x0000001cff1d723e */ /* 0x000fe400048060ff */
[----:B------:R-:W-:-:S03]  /*3620*/  PRMT R28, RZ, 0x7610, R28 ;  /* 0x00007610ff1c7816 */ /* 0x000fc6000000001c */
[----:B------:R1:W-:Y:S01]  /*3630*/  @!P4 STG.E.U8 desc[UR18][R18.64], R29 ;  /* 0x0000001d1200c986 */ /* 0x0003e2000c101112 */
[----:B------:R-:W-:Y:S05]  /*3640*/  @P3 BRA `(.L_x_41) ;  /* 0x0000000000043947 */ /* 0x000fea0003800000 */
[----:B------:R2:W5:Y:S02]  /*3650*/  LDG.E.U8 R28, desc[UR18][R4.64+0x1] ;  /* 0x00000112041c7981 */ /* 0x000564000c1e1100 */
.L_x_41:
[----:B------:R-:W-:Y:S05]  /*3660*/  BSYNC B1 ;  /* 0x0000000000017941 */ /* 0x000fea0003800000 */
.L_x_40:
[----:B-----5:R-:W-:Y:S01]  /*3670*/  LOP3.LUT R28, R28, 0xff, RZ, 0xc0, !PT ;  /* 0x000000ff1c1c7812 */ /* 0x020fe200078ec0ff */
[----:B------:R-:W-:Y:S01]  /*3680*/  BSSY B1, `(.L_x_42) ;  /* 0x0000013000017945 */ /* 0x000fe20003800000 */
[----:B------:R-:W-:Y:S02]  /*3690*/  IADD3 R31, P1, R24, 0x8, RZ ;  /* 0x00000008181f7810 */ /* 0x000fe40007f3e0ff */
[----:B------:R-:W-:-:S03]  /*36a0*/  F2FP.F16.E5M2.UNPACK_B R28, R28 ;  /* 0x0000001cff1c723e */ /* 0x000fc600020004ff */
[----:B------:R-:W-:Y:S01]  /*36b0*/  IMAD.X R24, RZ, RZ, R25, P1 ;  /* 0x000000ffff187224 */ /* 0x000fe200008e0619 */
[----:B------:R-:W-:Y:S01]  /*36c0*/  ISETP.GE.AND P1, PT, R30, 0x9, PT ;  /* 0x000000091e00780c */ /* 0x000fe20003f26270 */
[----:B-1----:R-:W-:Y:S02]  /*36d0*/  HADD2.F32 R29, -RZ, R28.H0_H0 ;  /* 0x2000001cff1d7230 */ /* 0x002fe40000004100 */
[----:B------:R-:W-:Y:S01]  /*36e0*/  IMAD R24, R24, UR6, RZ ;  /* 0x0000000618187c24 */ /* 0x000fe2000f8e02ff */
[----:B------:R-:W-:Y:S01]  /*36f0*/  ISETP.LT.OR P5, PT, R6, 0x1, !P1 ;  /* 0x000000010600780c */ /* 0x000fe20004fa1670 */
[----:B------:R-:W-:-:S04]  /*3700*/  IMAD.WIDE.U32 R26, R31, UR6, R26 ;  /* 0x000000061f1a7c25 */ /* 0x000fc8000f8e001a */
[----:B------:R-:W-:Y:S01]  /*3710*/  FMUL R29, R29, R12 ;  /* 0x0000000c1d1d7220 */ /* 0x000fe20000400000 */
[----:B------:R-:W-:-:S03]  /*3720*/  IMAD R31, R31, UR7, R24 ;  /* 0x000000071f1f7c24 */ /* 0x000fc6000f8e0218 */
[----:B------:R-:W-:Y:S01]  /*3730*/  FFMA R29, R144, R10, R29 ;  /* 0x0000000a901d7223 */ /* 0x000fe2000000001d */
[----:B------:R-:W-:Y:S02]  /*3740*/  IADD3 R24, P4, R26, UR8, RZ ;  /* 0x000000081a187c10 */ /* 0x000fe4000ff9e0ff */
[----:B------:R-:W-:Y:S02]  /*3750*/  PRMT R26, RZ, 0x7610, R26 ;  /* 0x00007610ff1a7816 */ /* 0x000fe4000000001a */
[----:B------:R-:W-:Y:S02]  /*3760*/  F2FP.SATFINITE.E5M2.F32.PACK_AB_MERGE_C R29, RZ, R29, RZ ;  /* 0x0000001dff1d723e */ /* 0x000fe400048060ff */
[----:B------:R-:W-:-:S03]  /*3770*/  IADD3.X R25, R27, UR9, R31, P4, !PT ;  /* 0x000000091b197c10 */ /* 0x000fc6000a7fe41f */
[----:B------:R1:W-:Y:S01]  /*3780*/  @!P3 STG.E.U8 desc[UR18][R18.64+0x1], R29 ;  /* 0x0000011d1200b986 */ /* 0x0003e2000c101112 */
[----:B------:R-:W-:Y:S05]  /*3790*/  @P5 BRA `(.L_x_43) ;  /* 0x0000000000045947 */ /* 0x000fea0003800000 */
[----:B------:R3:W5:Y:S02]  /*37a0*/  LDG.E.U8 R26, desc[UR18][R24.64] ;  /* 0x00000012181a7981 */ /* 0x000764000c1e1100 */
.L_x_43:
[----:B------:R-:W-:Y:S05]  /*37b0*/  BSYNC B1 ;  /* 0x0000000000017941 */ /* 0x000fea0003800000 */
.L_x_42:
        /* <DEDUP_REMOVED lines=12> */
.L_x_45:
[----:B------:R-:W-:Y:S05]  /*3880*/  BSYNC B1 ;  /* 0x0000000000017941 */ /* 0x000fea0003800000 */
.L_x_44:
[----:B-----5:R-:W-:Y:S01]  /*3890*/  LOP3.LUT R26, R26, 0xff, RZ, 0xc0, !PT ;  /* 0x000000ff1a1a7812 */ /* 0x020fe200078ec0ff */
[----:B------:R-:W-:Y:S01]  /*38a0*/  BSSY B1, `(.L_x_46) ;  /* 0x000000b000017945 */ /* 0x000fe20003800000 */
[----:B------:R-:W-:Y:S02]  /*38b0*/  ISETP.LT.OR P4, PT, R6, 0x9, !P0 ;  /* 0x000000090600780c */ /* 0x000fe40004781670 */
[----:B------:R-:W-:-:S05]  /*38c0*/  F2FP.F16.E5M2.UNPACK_B R26, R26 ;  /* 0x0000001aff1a723e */ /* 0x000fca00020004ff */
[----:B----4-:R-:W-:Y:S01]  /*38d0*/  HADD2.F32 R27, -RZ, R26.H0_H0 ;  /* 0x2000001aff1b7230 */ /* 0x010fe20000004100 */
[----:B------:R-:W-:-:S04]  /*38e0*/  PRMT R26, RZ, 0x7610, R26 ;  /* 0x00007610ff1a7816 */ /* 0x000fc8000000001a */
[----:B------:R-:W-:-:S04]  /*38f0*/  FMUL R27, R27, R12 ;  /* 0x0000000c1b1b7220 */ /* 0x000fc80000400000 */
[----:B------:R-:W-:-:S05]  /*3900*/  FFMA R27, R142, R10, R27 ;  /* 0x0000000a8e1b7223 */ /* 0x000fca000000001b */
[----:B------:R-:W-:-:S05]  /*3910*/  F2FP.SATFINITE.E5M2.F32.PACK_AB_MERGE_C R27, RZ, R27, RZ ;  /* 0x0000001bff1b723e */ /* 0x000fca00048060ff */
[----:B------:R4:W-:Y:S01]  /*3920*/  @!P3 STG.E.U8 desc[UR18][R16.64+0x1], R27 ;  /* 0x0000011b1000b986 */ /* 0x0009e2000c101112 */
[----:B------:R-:W-:Y:S05]  /*3930*/  @P4 BRA `(.L_x_47) ;  /* 0x0000000000044947 */ /* 0x000fea0003800000 */
[----:B------:R0:W5:Y:S02]  /*3940*/  LDG.E.U8 R26, desc[UR18][R4.64+0x8] ;  /* 0x00000812041a7981 */ /* 0x000164000c1e1100 */
.L_x_47:
[----:B------:R-:W-:Y:S05]  /*3950*/  BSYNC B1 ;  /* 0x0000000000017941 */ /* 0x000fea0003800000 */
.L_x_46:
[----:B-----5:R-:W-:Y:S01]  /*3960*/  LOP3.LUT R26, R26, 0xff, RZ, 0xc0, !PT ;  /* 0x000000ff1a1a7812 */ /* 0x020fe200078ec0ff */
[----:B------:R-:W-:Y:S01]  /*3970*/  BSSY B1, `(.L_x_48) ;  /* 0x000000b000017945 */ /* 0x000fe20003800000 */
[----:B------:R-:W-:Y:S02]  /*3980*/  ISETP.LT.OR P3, PT, R6, 0xa, !P0 ;  /* 0x0000000a0600780c */ /* 0x000fe40004761670 */
[----:B------:R-:W-:-:S05]  /*3990*/  F2FP.F16.E5M2.UNPACK_B R26, R26 ;  /* 0x0000001aff1a723e */ /* 0x000fca00020004ff */
[----:B----4-:R-:W-:-:S05]  /*39a0*/  HADD2.F32 R27, -RZ, R26.H0_H0 ;  /* 0x2000001aff1b7230 */ /* 0x010fca0000004100 */
[----:B------:R-:W-:-:S04]  /*39b0*/  FMUL R26, R27, R12 ;  /* 0x0000000c1b1a7220 */ /* 0x000fc80000400000 */
[----:B------:R-:W-:-:S05]  /*39c0*/  FFMA R26, R145, R10, R26 ;  /* 0x0000000a911a7223 */ /* 0x000fca000000001a */
[----:B------:R-:W-:Y:S02]  /*39d0*/  F2FP.SATFINITE.E5M2.F32.PACK_AB_MERGE_C R27, RZ, R26, RZ ;  /* 0x0000001aff1b723e */ /* 0x000fe400048060ff */
[----:B------:R-:W-:-:S03]  /*39e0*/  PRMT R26, RZ, 0x7610, R26 ;  /* 0x00007610ff1a7816 */ /* 0x000fc6000000001a */
[----:B------:R4:W-:Y:S01]  /*39f0*/  @!P4 STG.E.U8 desc[UR18][R18.64+0x8], R27 ;  /* 0x0000081b1200c986 */ /* 0x0009e2000c101112 */
[----:B------:R-:W-:Y:S05]  /*3a00*/  @P3 BRA `(.L_x_49) ;  /* 0x0000000000043947 */ /* 0x000fea0003800000 */
[----:B------:R0:W5:Y:S02]  /*3a10*/  LDG.E.U8 R26, desc[UR18][R4.64+0x9] ;  /* 0x00000912041a7981 */ /* 0x000164000c1e1100 */
.L_x_49:
[----:B------:R-:W-:Y:S05]  /*3a20*/  BSYNC B1 ;  /* 0x0000000000017941 */ /* 0x000fea0003800000 */
.L_x_48:
        /* <DEDUP_REMOVED lines=12> */
.L_x_51:
[----:B------:R-:W-:Y:S05]  /*3af0*/  BSYNC B1 ;  /* 0x0000000000017941 */ /* 0x000fea0003800000 */
.L_x_50:
        /* <DEDUP_REMOVED lines=12> */
.L_x_53:
[----:B------:R-:W-:Y:S05]  /*3bc0*/  BSYNC B1 ;  /* 0x0000000000017941 */ /* 0x000fea0003800000 */
.L_x_52:
        /* <DEDUP_REMOVED lines=12> */
.L_x_55:
[----:B------:R-:W-:Y:S05]  /*3c90*/  BSYNC B1 ;  /* 0x0000000000017941 */ /* 0x000fea0003800000 */
.L_x_54:
        /* <DEDUP_REMOVED lines=12> */
.L_x_57:
[----:B------:R-:W-:Y:S05]  /*3d60*/  BSYNC B1 ;  /* 0x0000000000017941 */ /* 0x000fea0003800000 */
.L_x_56:
        /* <DEDUP_REMOVED lines=12> */
.L_x_59:
[----:B------:R-:W-:Y:S05]  /*3e30*/  BSYNC B1 ;  /* 0x0000000000017941 */ /* 0x000fea0003800000 */
.L_x_58:
        /* <DEDUP_REMOVED lines=12> */
.L_x_61:
[----:B------:R-:W-:Y:S05]  /*3f00*/  BSYNC B1 ;  /* 0x0000000000017941 */ /* 0x000fea0003800000 */
.L_x_60:
        /* <DEDUP_REMOVED lines=12> */
.L_x_63:
[----:B------:R-:W-:Y:S05]  /*3fd0*/  BSYNC B1 ;  /* 0x0000000000017941 */ /* 0x000fea0003800000 */
.L_x_62:
        /* <DEDUP_REMOVED lines=12> */
.L_x_65:
[----:B------:R-:W-:Y:S05]  /*40a0*/  BSYNC B1 ;  /* 0x0000000000017941 */ /* 0x000fea0003800000 */
.L_x_64:
        /* <DEDUP_REMOVED lines=12> */
.L_x_67:
[----:B------:R-:W-:Y:S05]  /*4170*/  BSYNC B1 ;  /* 0x0000000000017941 */ /* 0x000fea0003800000 */
.L_x_66:
        /* <DEDUP_REMOVED lines=12> */
.L_x_69:
[----:B------:R-:W-:Y:S05]  /*4240*/  BSYNC B1 ;  /* 0x0000000000017941 */ /* 0x000fea0003800000 */
.L_x_68:
        /* <DEDUP_REMOVED lines=12> */
.L_x_71:
[----:B------:R-:W-:Y:S05]  /*4310*/  BSYNC B1 ;  /* 0x0000000000017941 */ /* 0x000fea0003800000 */
.L_x_70:
        /* <DEDUP_REMOVED lines=12> */
.L_x_73:
[----:B------:R-:W-:Y:S05]  /*43e0*/  BSYNC B1 ;  /* 0x0000000000017941 */ /* 0x000fea0003800000 */
.L_x_72:
        /* <DEDUP_REMOVED lines=12> */
.L_x_75:
[----:B------:R-:W-:Y:S05]  /*44b0*/  BSYNC B1 ;  /* 0x0000000000017941 */ /* 0x000fea0003800000 */
.L_x_74:
        /* <DEDUP_REMOVED lines=12> */
.L_x_77:
[----:B------:R-:W-:Y:S05]  /*4580*/  BSYNC B1 ;  /* 0x0000000000017941 */ /* 0x000fea0003800000 */
.L_x_76:
        /* <DEDUP_REMOVED lines=12> */
.L_x_79:
[----:B------:R-:W-:Y:S05]  /*4650*/  BSYNC B1 ;  /* 0x0000000000017941 */ /* 0x000fea0003800000 */
.L_x_78:
        /* <DEDUP_REMOVED lines=12> */
.L_x_81:
[----:B------:R-:W-:Y:S05]  /*4720*/  BSYNC B1 ;  /* 0x0000000000017941 */ /* 0x000fea0003800000 */
.L_x_80:
        /* <DEDUP_REMOVED lines=12> */
.L_x_83:
[----:B------:R-:W-:Y:S05]  /*47f0*/  BSYNC B1 ;  /* 0x0000000000017941 */ /* 0x000fea0003800000 */
.L_x_82:
        /* <DEDUP_REMOVED lines=12> */
.L_x_85:
[----:B------:R-:W-:Y:S05]  /*48c0*/  BSYNC B1 ;  /* 0x0000000000017941 */ /* 0x000fea0003800000 */
.L_x_84:
        /* <DEDUP_REMOVED lines=12> */
.L_x_87:
[----:B------:R-:W-:Y:S05]  /*4990*/  BSYNC B1 ;  /* 0x0000000000017941 */ /* 0x000fea0003800000 */
.L_x_86:
        /* <DEDUP_REMOVED lines=12> */
.L_x_89:
[----:B------:R-:W-:Y:S05]  /*4a60*/  BSYNC B1 ;  /* 0x0000000000017941 */ /* 0x000fea0003800000 */
.L_x_88:
        /* <DEDUP_REMOVED lines=12> */
.L_x_91:
[----:B------:R-:W-:Y:S05]  /*4b30*/  BSYNC B1 ;  /* 0x0000000000017941 */ /* 0x000fea0003800000 */
.L_x_90:
        /* <DEDUP_REMOVED lines=12> */
.L_x_93:
[----:B------:R-:W-:Y:S05]  /*4c00*/  BSYNC B1 ;  /* 0x0000000000017941 */ /* 0x000fea0003800000 */
.L_x_92:
        /* <DEDUP_REMOVED lines=12> */
.L_x_95:
[----:B------:R-:W-:Y:S05]  /*4cd0*/  BSYNC B1 ;  /* 0x0000000000017941 */ /* 0x000fea0003800000 */
.L_x_94:
        /* <DEDUP_REMOVED lines=12> */
.L_x_97:
[----:B------:R-:W-:Y:S05]  /*4da0*/  BSYNC B1 ;  /* 0x0000000000017941 */ /* 0x000fea0003800000 */
.L_x_96:
        /* <DEDUP_REMOVED lines=12> */
.L_x_99:
[----:B------:R-:W-:Y:S05]  /*4e70*/  BSYNC B1 ;  /* 0x0000000000017941 */ /* 0x000fea0003800000 */
.L_x_98:
        /* <DEDUP_REMOVED lines=12> */
.L_x_101:
[----:B------:R-:W-:Y:S05]  /*4f40*/  BSYNC B1 ;  /* 0x0000000000017941 */ /* 0x000fea0003800000 */
.L_x_100:
        /* <DEDUP_REMOVED lines=12> */
.L_x_103:
[----:B------:R-:W-:Y:S05]  /*5010*/  BSYNC B1 ;  /* 0x0000000000017941 */ /* 0x000fea0003800000 */
.L_x_102:
        /* <DEDUP_REMOVED lines=12> */
.L_x_105:
[----:B------:R-:W-:Y:S05]  /*50e0*/  BSYNC B1 ;  /* 0x0000000000017941 */ /* 0x000fea0003800000 */
.L_x_104:
        /* <DEDUP_REMOVED lines=12> */
.L_x_107:
[----:B------:R-:W-:Y:S05]  /*51b0*/  BSYNC B1 ;  /* 0x0000000000017941 */ /* 0x000fea0003800000 */
.L_x_106:
        /* <DEDUP_REMOVED lines=12> */
.L_x_109:
[----:B------:R-:W-:Y:S05]  /*5280*/  BSYNC B1 ;  /* 0x0000000000017941 */ /* 0x000fea0003800000 */
.L_x_108:
        /* <DEDUP_REMOVED lines=12> */
.L_x_111:
[----:B------:R-:W-:Y:S05]  /*5350*/  BSYNC B1 ;  /* 0x0000000000017941 */ /* 0x000fea0003800000 */
.L_x_110:
        /* <DEDUP_REMOVED lines=12> */
.L_x_113:
[----:B------:R-:W-:Y:S05]  /*5420*/  BSYNC B1 ;  /* 0x0000000000017941 */ /* 0x000fea0003800000 */
.L_x_112:
        /* <DEDUP_REMOVED lines=12> */
.L_x_115:
[----:B------:R-:W-:Y:S05]  /*54f0*/  BSYNC B1 ;  /* 0x0000000000017941 */ /* 0x000fea0003800000 */
.L_x_114:
        /* <DEDUP_REMOVED lines=12> */
.L_x_117:
[----:B------:R-:W-:Y:S05]  /*55c0*/  BSYNC B1 ;  /* 0x0000000000017941 */ /* 0x000fea0003800000 */
.L_x_116:
        /* <DEDUP_REMOVED lines=12> */
.L_x_119:
[----:B------:R-:W-:Y:S05]  /*5690*/  BSYNC B1 ;  /* 0x0000000000017941 */ /* 0x000fea0003800000 */
.L_x_118:
        /* <DEDUP_REMOVED lines=12> */
.L_x_121:
[----:B------:R-:W-:Y:S05]  /*5760*/  BSYNC B1 ;  /* 0x0000000000017941 */ /* 0x000fea0003800000 */
.L_x_120:
        /* <DEDUP_REMOVED lines=12> */
.L_x_123:
[----:B------:R-:W-:Y:S05]  /*5830*/  BSYNC B1 ;  /* 0x0000000000017941 */ /* 0x000fea0003800000 */
.L_x_122:
        /* <DEDUP_REMOVED lines=12> */
.L_x_125:
[----:B------:R-:W-:Y:S05]  /*5900*/  BSYNC B1 ;  /* 0x0000000000017941 */ /* 0x000fea0003800000 */
.L_x_124:
        /* <DEDUP_REMOVED lines=12> */
.L_x_127:
[----:B------:R-:W-:Y:S05]  /*59d0*/  BSYNC B1 ;  /* 0x0000000000017941 */ /* 0x000fea0003800000 */
.L_x_126:
        /* <DEDUP_REMOVED lines=12> */
.L_x_129:
[----:B------:R-:W-:Y:S05]  /*5aa0*/  BSYNC B1 ;  /* 0x0000000000017941 */ /* 0x000fea0003800000 */
.L_x_128:
        /* <DEDUP_REMOVED lines=12> */
.L_x_131:
[----:B------:R-:W-:Y:S05]  /*5b70*/  BSYNC B1 ;  /* 0x0000000000017941 */ /* 0x000fea0003800000 */
.L_x_130:
        /* <DEDUP_REMOVED lines=12> */
.L_x_133:
[----:B------:R-:W-:Y:S05]  /*5c40*/  BSYNC B1 ;  /* 0x0000000000017941 */ /* 0x000fea0003800000 */
.L_x_132:
        /* <DEDUP_REMOVED lines=12> */
.L_x_135:
[----:B------:R-:W-:Y:S05]  /*5d10*/  BSYNC B1 ;  /* 0x0000000000017941 */ /* 0x000fea0003800000 */
.L_x_134:
        /* <DEDUP_REMOVED lines=12> */
.L_x_137:
[----:B------:R-:W-:Y:S05]  /*5de0*/  BSYNC B1 ;  /* 0x0000000000017941 */ /* 0x000fea0003800000 */
.L_x_136:
        /* <DEDUP_REMOVED lines=12> */
.L_x_139:
[----:B------:R-:W-:Y:S05]  /*5eb0*/  BSYNC B1 ;  /* 0x0000000000017941 */ /* 0x000fea0003800000 */
.L_x_138:
        /* <DEDUP_REMOVED lines=12> */
.L_x_141:
[----:B------:R-:W-:Y:S05]  /*5f80*/  BSYNC B1 ;  /* 0x0000000000017941 */ /* 0x000fea0003800000 */
.L_x_140:
        /* <DEDUP_REMOVED lines=12> */
.L_x_143:
[----:B------:R-:W-:Y:S05]  /*6050*/  BSYNC B1 ;  /* 0x0000000000017941 */ /* 0x000fea0003800000 */
.L_x_142:
        /* <DEDUP_REMOVED lines=12> */
.L_x_145:
[----:B------:R-:W-:Y:S05]  /*6120*/  BSYNC B1 ;  /* 0x0000000000017941 */ /* 0x000fea0003800000 */
.L_x_144:
        /* <DEDUP_REMOVED lines=12> */
.L_x_147:
[----:B------:R-:W-:Y:S05]  /*61f0*/  BSYNC B1 ;  /* 0x0000000000017941 */ /* 0x000fea0003800000 */
.L_x_146:
        /* <DEDUP_REMOVED lines=12> */
.L_x_149:
[----:B------:R-:W-:Y:S05]  /*62c0*/  BSYNC B1 ;  /* 0x0000000000017941 */ /* 0x000fea0003800000 */
.L_x_148:
        /* <DEDUP_REMOVED lines=12> */
.L_x_151:
[----:B------:R-:W-:Y:S05]  /*6390*/  BSYNC B1 ;  /* 0x0000000000017941 */ /* 0x000fea0003800000 */
.L_x_150:
        /* <DEDUP_REMOVED lines=12> */
.L_x_153:
[----:B------:R-:W-:Y:S05]  /*6460*/  BSYNC B1 ;  /* 0x0000000000017941 */ /* 0x000fea0003800000 */
.L_x_152:
        /* <DEDUP_REMOVED lines=12> */
.L_x_155:
[----:B------:R-:W-:Y:S05]  /*6530*/  BSYNC B1 ;  /* 0x0000000000017941 */ /* 0x000fea0003800000 */
.L_x_154:
        /* <DEDUP_REMOVED lines=12> */
.L_x_157:
[----:B------:R-:W-:Y:S05]  /*6600*/  BSYNC B1 ;  /* 0x0000000000017941 */ /* 0x000fea0003800000 */
.L_x_156:
        /* <DEDUP_REMOVED lines=12> */
.L_x_159:
[----:B------:R-:W-:Y:S05]  /*66d0*/  BSYNC B1 ;  /* 0x0000000000017941 */ /* 0x000fea0003800000 */
.L_x_158:
[----:B-----5:R-:W-:Y:S01]  /*66e0*/  LOP3.LUT R26, R26, 0xff, RZ, 0xc0, !PT ;  /* 0x000000ff1a1a7812 */ /* 0x020fe200078ec0ff */
[----:B------:R-:W-:Y:S01]  /*66f0*/  BSSY B1, `(.L_x_160) ;  /* 0x000000b000017945 */ /* 0x000fe20003800000 */
[----:B------:R-:W-:Y:S02]  /*6700*/  ISETP.LT.OR P0, PT, R6, 0x7a, !P0 ;  /* 0x0000007a0600780c */ /* 0x000fe40004701670 */
[----:B------:R-:W-:-:S05]  /*6710*/  F2FP.F16.E5M2.UNPACK_B R26, R26 ;  /* 0x0000001aff1a723e */ /* 0x000fca00020004ff */
[----:B----4-:R-:W-:-:S05]  /*6720*/  HADD2.F32 R27, -RZ, R26.H0_H0 ;  /* 0x2000001aff1b7230 */ /* 0x010fca0000004100 */
[----:B------:R-:W-:-:S04]  /*6730*/  FMUL R26, R27, R12 ;  /* 0x0000000c1b1a7220 */ /* 0x000fc80000400000 */
[----:B------:R-:W-:Y:S01]  /*6740*/  FFMA R26, R21, R10, R26 ;  /* 0x0000000a151a7223 */ /* 0x000fe2000000001a */
[----:B------:R-:W-:-:S04]  /*6750*/  PRMT R21, RZ, 0x7610, R21 ;  /* 0x00007610ff157816 */ /* 0x000fc80000000015 */
[----:B------:R-:W-:-:S05]  /*6760*/  F2FP.SATFINITE.E5M2.F32.PACK_AB_MERGE_C R27, RZ, R26, RZ ;  /* 0x0000001aff1b723e */ /* 0x000fca00048060ff */
[----:B------:R4:W-:Y:S01]  /*6770*/  @!P4 STG.E.U8 desc[UR18][R18.64+0x78], R27 ;  /* 0x0000781b1200c986 */ /* 0x0009e2000c101112 */
[----:B------:R-:W-:Y:S05]  /*6780*/  @P0 BRA `(.L_x_161) ;  /* 0x0000000000040947 */ /* 0x000fea0003800000 */
[----:B------:R0:W5:Y:S02]  /*6790*/  LDG.E.U8 R21, desc[UR18][R4.64+0x79] ;  /* 0x0000791204157981 */ /* 0x000164000c1e1100 */
.L_x_161:
[----:B------:R-:W-:Y:S05]  /*67a0*/  BSYNC B1 ;  /* 0x0000000000017941 */ /* 0x000fea0003800000 */
.L_x_160:
[----:B-----5:R-:W-:Y:S01]  /*67b0*/  LOP3.LUT R21, R21, 0xff, RZ, 0xc0, !PT ;  /* 0x000000ff15157812 */ /* 0x020fe200078ec0ff */
[----:B------:R-:W-:Y:S01]  /*67c0*/  BSSY B1, `(.L_x_162) ;  /* 0x000000b000017945 */ /* 0x000fe20003800000 */
[----:B------:R-:W-:Y:S02]  /*67d0*/  ISETP.LT.OR P3, PT, R6, 0x79, !P1 ;  /* 0x000000790600780c */ /* 0x000fe40004f61670 */
[----:B------:R-:W-:Y:S02]  /*67e0*/  F2FP.F16.E5M2.UNPACK_B R21, R21 ;  /* 0x00000015ff15723e */ /* 0x000fe400020004ff */
[----:B0-2---:R-:W-:-:S03]  /*67f0*/  PRMT R4, RZ, 0x7610, R4 ;  /* 0x00007610ff047816 */ /* 0x005fc60000000004 */
[----:B------:R-:W-:-:S05]  /*6800*/  HADD2.F32 R21, -RZ, R21.H0_H0 ;  /* 0x20000015ff157230 */ /* 0x000fca0000004100 */
[----:B------:R-:W-:-:S04]  /*6810*/  FMUL R21, R21, R12 ;  /* 0x0000000c15157220 */ /* 0x000fc80000400000 */
[----:B------:R-:W-:-:S05]  /*6820*/  FFMA R21, R20, R10, R21 ;  /* 0x0000000a14157223 */ /* 0x000fca0000000015 */
[----:B------:R-:W-:-:S05]  /*6830*/  F2FP.SATFINITE.E5M2.F32.PACK_AB_MERGE_C R21, RZ, R21, RZ ;  /* 0x00000015ff15723e */ /* 0x000fca00048060ff */
[----:B------:R0:W-:Y:S01]  /*6840*/  @!P0 STG.E.U8 desc[UR18][R18.64+0x79], R21 ;  /* 0x0000791512008986 */ /* 0x0001e2000c101112 */
[----:B------:R-:W-:Y:S05]  /*6850*/  @P3 BRA `(.L_x_163) ;  /* 0x0000000000043947 */ /* 0x000fea0003800000 */
[----:B------:R2:W5:Y:S02]  /*6860*/  LDG.E.U8 R4, desc[UR18][R24.64+0x78] ;  /* 0x0000781218047981 */ /* 0x000564000c1e1100 */
.L_x_163:
[----:B------:R-:W-:Y:S05]  /*6870*/  BSYNC B1 ;  /* 0x0000000000017941 */ /* 0x000fea0003800000 */
.L_x_162:
        /* <DEDUP_REMOVED lines=12> */
.L_x_165:
[----:B------:R-:W-:Y:S05]  /*6940*/  BSYNC B1 ;  /* 0x0000000000017941 */ /* 0x000fea0003800000 */
.L_x_164:
[----:B------:R-:W-:Y:S05]  /*6950*/  @P1 BRA `(.L_x_166) ;  /* 0x0000001000281947 */ /* 0x000fea0003800000 */
[----:B-----5:R-:W-:-:S04]  /*6960*/  LOP3.LUT R4, R4, 0xff, RZ, 0xc0, !PT ;  /* 0x000000ff04047812 */ /* 0x020fc800078ec0ff */
[----:B------:R-:W-:-:S05]  /*6970*/  F2FP.F16.E5M2.UNPACK_B R4, R4 ;  /* 0x00000004ff04723e */ /* 0x000fca00020004ff */
[----:B0-----:R-:W-:-:S05]  /*6980*/  HADD2.F32 R5, -RZ, R4.H0_H0 ;  /* 0x20000004ff057230 */ /* 0x001fca0000004100 */
[----:B------:R-:W-:-:S04]  /*6990*/  FMUL R5, R5, R12 ;  /* 0x0000000c05057220 */ /* 0x000fc80000400000 */
[----:B------:R-:W-:-:S05]  /*69a0*/  FFMA R5, R22, R10, R5 ;  /* 0x0000000a16057223 */ /* 0x000fca0000000005 */
[----:B------:R-:W-:-:S05]  /*69b0*/  F2FP.SATFINITE.E5M2.F32.PACK_AB_MERGE_C R5, RZ, R5, RZ ;  /* 0x00000005ff05723e */ /* 0x000fca00048060ff */
[----:B------:R0:W-:Y:S01]  /*69c0*/  STG.E.U8 desc[UR18][R16.64+0x79], R5 ;  /* 0x0000790510007986 */ /* 0x0001e2000c101112 */
[----:B------:R-:W-:Y:S05]  /*69d0*/  BRA `(.L_x_166) ;  /* 0x0000001000087947 */ /* 0x000fea0003800000 */
.L_x_37:
[----:B------:R-:W-:Y:S01]  /*69e0*/  ISETP.GE.AND P1, PT, R30, 0x1, PT ;  /* 0x000000011e00780c */ /* 0x000fe20003f26270 */
[-C--:B------:R-:W-:Y:S01]  /*69f0*/  FMUL R149, R149, R10.reuse ;  /* 0x0000000a95957220 */ /* 0x080fe20000400000 */
[-C--:B------:R-:W-:Y:S01]  /*6a00*/  FMUL R144, R144, R10.reuse ;  /* 0x0000000a90907220 */ /* 0x080fe20000400000 */
[----:B------:R-:W-:Y:S01]  /*6a10*/  ISETP.GE.AND P0, PT, R30, 0x9, PT ;  /* 0x000000091e00780c */ /* 0x000fe20003f06270 */
[-C--:B------:R-:W-:Y:S01]  /*6a20*/  FMUL R147, R147, R10.reuse ;  /* 0x0000000a93937220 */ /* 0x080fe20000400000 */
[----:B------:R-:W-:Y:S01]  /*6a30*/  ISETP.LT.OR P4, PT, R6, 0x1, !P1 ;  /* 0x000000010600780c */ /* 0x000fe20004f81670 */
[-C--:B------:R-:W-:Y:S01]  /*6a40*/  FMUL R142, R142, R10.reuse ;  /* 0x0000000a8e8e7220 */ /* 0x080fe20000400000 */
[----:B------:R-:W-:Y:S01]  /*6a50*/  ISETP.LT.OR P5, PT, R6, 0x2, !P1 ;  /* 0x000000020600780c */ /* 0x000fe20004fa1670 */
[-C--:B------:R-:W-:Y:S01]  /*6a60*/  FMUL R145, R145, R10.reuse ;  /* 0x0000000a91917220 */ /* 0x080fe20000400000 */
[----:B------:R-:W-:Y:S01]  /*6a70*/  F2FP.SATFINITE.E5M2.F32.PACK_AB_MERGE_C R149, RZ, R149, RZ ;  /* 0x00000095ff95723e */ /* 0x000fe200048060ff */
[----:B------:R-:W-:Y:S01]  /*6a80*/  FMUL R140, R140, R10 ;  /* 0x0000000a8c8c7220 */ /* 0x000fe20000400000 */
[----:B------:R-:W-:Y:S01]  /*6a90*/  F2FP.SATFINITE.E5M2.F32.PACK_AB_MERGE_C R5, RZ, R144, RZ ;  /* 0x00000090ff05723e */ /* 0x000fe200048060ff */
[-C--:B------:R-:W-:Y:S01]  /*6aa0*/  FMUL R143, R143, R10.reuse ;  /* 0x0000000a8f8f7220 */ /* 0x080fe20000400000 */
[----:B------:R-:W-:Y:S01]  /*6ab0*/  ISETP.LT.OR P3, PT, R6, 0x1, !P0 ;  /* 0x000000010600780c */ /* 0x000fe20004761670 */
[-C--:B------:R-:W-:Y:S01]  /*6ac0*/  FMUL R138, R138, R10.reuse ;  /* 0x0000000a8a8a7220 */ /* 0x080fe20000400000 */
[C---:B------:R-:W-:Y:S01]  /*6ad0*/  ISETP.LT.OR P6, PT, R6.reuse, 0xa, !P1 ;  /* 0x0000000a0600780c */ /* 0x040fe20004fc1670 */
[-C--:B------:R-:W-:Y:S01]  /*6ae0*/  FMUL R141, R141, R10.reuse ;  /* 0x0000000a8d8d7220 */ /* 0x080fe20000400000 */
[----:B------:R-:W-:Y:S01]  /*6af0*/  F2FP.SATFINITE.E5M2.F32.PACK_AB_MERGE_C R147, RZ, R147, RZ ;  /* 0x00000093ff93723e */ /* 0x000fe200048060ff */
[----:B------:R-:W-:Y:S01]  /*6b00*/  @!P4 STG.E.U8 desc[UR18][R18.64], R149 ;  /* 0x000000951200c986 */ /* 0x000fe2000c101112 */
[----:B------:R-:W-:Y:S01]  /*6b10*/  ISETP.LT.OR P4, PT, R6, 0x2, !P0 ;  /* 0x000000020600780c */ /* 0x000fe20004781670 */
[----:B------:R-:W-:Y:S01]  /*6b20*/  FMUL R136, R136, R10 ;  /* 0x0000000a88887220 */ /* 0x000fe20000400000 */
[----:B------:R-:W-:Y:S01]  /*6b30*/  F2FP.SATFINITE.E5M2.F32.PACK_AB_MERGE_C R25, RZ, R142, RZ ;  /* 0x0000008eff19723e */ /* 0x000fe200048060ff */
[----:B------:R0:W-:Y:S01]  /*6b40*/  @!P5 STG.E.U8 desc[UR18][R18.64+0x1], R5 ;  /* 0x000001051200d986 */ /* 0x0001e2000c101112 */
[C---:B------:R-:W-:Y:S01]  /*6b50*/  ISETP.LT.OR P5, PT, R6.reuse, 0x9, !P1 ;  /* 0x000000090600780c */ /* 0x040fe20004fa1670 */
[-C--:B------:R-:W-:Y:S01]  /*6b60*/  FMUL R139, R139, R10.reuse ;  /* 0x0000000a8b8b7220 */ /* 0x080fe20000400000 */
[----:B------:R-:W-:Y:S01]  /*6b70*/  F2FP.SATFINITE.E5M2.F32.PACK_AB_MERGE_C R145, RZ, R145, RZ ;  /* 0x00000091ff91723e */ /* 0x000fe200048060ff */
[----:B------:R-:W-:Y:S01]  /*6b80*/  @!P3 STG.E.U8 desc[UR18][R16.64], R147 ;  /* 0x000000931000b986 */ /* 0x000fe2000c101112 */
[----:B------:R-:W-:Y:S01]  /*6b90*/  ISETP.LT.OR P3, PT, R6, 0x9, !P0 ;  /* 0x000000090600780c */ /* 0x000fe20004761670 */
[-C--:B------:R-:W-:Y:S01]  /*6ba0*/  FMUL R134, R134, R10.reuse ;  /* 0x0000000a86867220 */ /* 0x080fe20000400000 */
[----:B------:R-:W-:Y:S01]  /*6bb0*/  F2FP.SATFINITE.E5M2.F32.PACK_AB_MERGE_C R143, RZ, R143, RZ ;  /* 0x0000008fff8f723e */ /* 0x000fe200048060ff */
[-C--:B------:R-:W-:Y:S01]  /*6bc0*/  FMUL R137, R137, R10.reuse ;  /* 0x0000000a89897220 */ /* 0x080fe20000400000 */
[----:B------:R-:W-:Y:S01]  /*6bd0*/  F2FP.SATFINITE.E5M2.F32.PACK_AB_MERGE_C R141, RZ, R141, RZ ;  /* 0x0000008dff8d723e */ /* 0x000fe200048060ff */
[----:B------:R1:W-:Y:S01]  /*6be0*/  @!P4 STG.E.U8 desc[UR18][R16.64+0x1], R25 ;  /* 0x000001191000c986 */ /* 0x0003e2000c101112 */
[----:B------:R-:W-:Y:S01]  /*6bf0*/  ISETP.LT.OR P4, PT, R6, 0xa, !P0 ;  /* 0x0000000a0600780c */ /* 0x000fe20004781670 */
[----:B------:R-:W-:Y:S01]  /*6c00*/  FMUL R132, R132, R10 ;  /* 0x0000000a84847220 */ /* 0x000fe20000400000 */
[----:B0-----:R-:W-:Y:S01]  /*6c10*/  F2FP.SATFINITE.E5M2.F32.PACK_AB_MERGE_C R5, RZ, R140, RZ ;  /* 0x0000008cff05723e */ /* 0x001fe200048060ff */
[----:B------:R-:W-:Y:S01]  /*6c20*/  @!P5 STG.E.U8 desc[UR18][R18.64+0x8], R145 ;  /* 0x000008911200d986 */ /* 0x000fe2000c101112 */
[C---:B------:R-:W-:Y:S01]  /*6c30*/  ISETP.LT.OR P5, PT, R6.reuse, 0x11, !P1 ;  /* 0x000000110600780c */ /* 0x040fe20004fa1670 */
[-C--:B------:R-:W-:Y:S01]  /*6c40*/  FMUL R135, R135, R10.reuse ;  /* 0x0000000a87877220 */ /* 0x080fe20000400000 */
[----:B------:R-:W-:Y:S01]  /*6c50*/  F2FP.SATFINITE.E5M2.F32.PACK_AB_MERGE_C R139, RZ, R139, RZ ;  /* 0x0000008bff8b723e */ /* 0x000fe200048060ff */
[----:B------:R0:W-:Y:S01]  /*6c60*/  @!P6 STG.E.U8 desc[UR18][R18.64+0x9], R5 ;  /* 0x000009051200e986 */ /* 0x0001e2000c101112 */
[----:B------:R-:W-:Y:S01]  /*6c70*/  ISETP.LT.OR P6, PT, R6, 0x12, !P1 ;  /* 0x000000120600780c */ /* 0x000fe20004fc1670 */
[----:B------:R-:W-:Y:S01]  /*6c80*/  FMUL R130, R130, R10 ;  /* 0x0000000a82827220 */ /* 0x000fe20000400000 */
[----:B------:R-:W-:Y:S01]  /*6c90*/  F2FP.SATFINITE.E5M2.F32.PACK_AB_MERGE_C R137, RZ, R137, RZ ;  /* 0x00000089ff89723e */ /* 0x000fe200048060ff */
[----:B------:R-:W-:Y:S01]  /*6ca0*/  @!P3 STG.E.U8 desc[UR18][R16.64+0x8], R143 ;  /* 0x0000088f1000b986 */ /* 0x000fe2000c101112 */
[----:B-1----:R-:W-:Y:S01]  /*6cb0*/  F2FP.SATFINITE.E5M2.F32.PACK_AB_MERGE_C R25, RZ, R138, RZ ;  /* 0x0000008aff19723e */ /* 0x002fe200048060ff */
[-C--:B------:R-:W-:Y:S01]  /*6cc0*/  FMUL R133, R133, R10.reuse ;  /* 0x0000000a85857220 */ /* 0x080fe20000400000 */
[----:B------:R-:W-:Y:S01]  /*6cd0*/  ISETP.LT.OR P3, PT, R6, 0x11, !P0 ;  /* 0x000000110600780c */ /* 0x000fe20004761670 */
[-C--:B------:R-:W-:Y:S01]  /*6ce0*/  FMUL R128, R128, R10.reuse ;  /* 0x0000000a80807220 */ /* 0x080fe20000400000 */
[----:B------:R-:W-:Y:S01]  /*6cf0*/  F2FP.SATFINITE.E5M2.F32.PACK_AB_MERGE_C R135, RZ, R135, RZ ;  /* 0x00000087ff87723e */ /* 0x000fe200048060ff */
[----:B------:R1:W-:Y:S01]  /*6d00*/  @!P4 STG.E.U8 desc[UR18][R16.64+0x9], R25 ;  /* 0x000009191000c986 */ /* 0x0003e2000c101112 */
[C---:B------:R-:W-:Y:S01]  /*6d10*/  ISETP.LT.OR P4, PT, R6.reuse, 0x12, !P0 ;  /* 0x000000120600780c */ /* 0x040fe20004781670 */
[----:B------:R-:W-:Y:S01]  /*6d20*/  FMUL R131, R131, R10 ;  /* 0x0000000a83837220 */ /* 0x000fe20000400000 */
[----:B0-----:R-:W-:Y:S01]  /*6d30*/  F2FP.SATFINITE.E5M2.F32.PACK_AB_MERGE_C R5, RZ, R136, RZ ;  /* 0x00000088ff05723e */ /* 0x001fe200048060ff */
[----:B------:R-:W-:Y:S01]  /*6d40*/  @!P5 STG.E.U8 desc[UR18][R18.64+0x10], R141 ;  /* 0x0000108d1200d986 */ /* 0x000fe2000c101112 */
[----:B------:R-:W-:Y:S01]  /*6d50*/  ISETP.LT.OR P5, PT, R6, 0x19, !P1 ;  /* 0x000000190600780c */ /* 0x000fe20004fa1670 */
[-C--:B------:R-:W-:Y:S01]  /*6d60*/  FMUL R126, R126, R10.reuse ;  /* 0x0000000a7e7e7220 */ /* 0x080fe20000400000 */
[----:B------:R-:W-:Y:S01]  /*6d70*/  F2FP.SATFINITE.E5M2.F32.PACK_AB_MERGE_C R133, RZ, R133, RZ ;  /* 0x00000085ff85723e */ /* 0x000fe200048060ff */
[----:B------:R0:W-:Y:S01]  /*6d80*/  @!P6 STG.E.U8 desc[UR18][R18.64+0x11], R5 ;  /* 0x000011051200e986 */ /* 0x0001e2000c101112 */
[----:B------:R-:W-:Y:S01]  /*6d90*/  ISETP.LT.OR P6, PT, R6, 0x1a, !P1 ;  /* 0x0000001a0600780c */ /* 0x000fe20004fc1670 */
[-C--:B------:R-:W-:Y:S01]  /*6da0*/  FMUL R129, R129, R10.reuse ;  /* 0x0000000a81817220 */ /* 0x080fe20000400000 */
[----:B------:R-:W-:Y:S01]  /*6db0*/  FMUL R124, R124, R10 ;  /* 0x0000000a7c7c7220 */ /* 0x000fe20000400000 */
[----:B-1----:R-:W-:Y:S01]  /*6dc0*/  F2FP.SATFINITE.E5M2.F32.PACK_AB_MERGE_C R25, RZ, R134, RZ ;  /* 0x00000086ff19723e */ /* 0x002fe200048060ff */
[----:B------:R-:W-:Y:S01]  /*6dd0*/  @!P3 STG.E.U8 desc[UR18][R16.64+0x10], R139 ;  /* 0x0000108b1000b986 */ /* 0x000fe2000c101112 */
[C---:B------:R-:W-:Y:S01]  /*6de0*/  ISETP.LT.OR P3, PT, R6.reuse, 0x19, !P0 ;  /* 0x000000190600780c */ /* 0x040fe20004761670 */
        /* <DEDUP_REMOVED lines=37> */
[-C--:B------:R-:W-:Y:S01]  /*7040*/  FMUL R112, R112, R10.reuse ;  /* 0x0000000a70707220 */ /* 0x080fe20000400000 */
        /* <DEDUP_REMOVED lines=81> */
[C---:B------:R-:W-:Y:S01]  /*7560*/  ISETP.LT.OR P6, PT, R6.reuse, 0x52, !P1 ;  /* 0x000000520600780c */ /* 0x040fe20004fc1670 */
        /* <DEDUP_REMOVED lines=22> */
[----:B------:R-:W-:-:S02]  /*76d0*/  ISETP.LT.OR P3, PT, R6, 0x59, !P0 ;  /* 0x000000590600780c */ /* 0x000fc40004761670 */
[----:B------:R-:W-:Y:S01]  /*76e0*/  F2FP.SATFINITE.E5M2.F32.PACK_AB_MERGE_C R91, RZ, R91, RZ ;  /* 0x0000005bff5b723e */ /* 0x000fe200048060ff */
[----:B------:R1:W-:Y:S01]  /*76f0*/  @!P4 STG.E.U8 desc[UR18][R16.64+0x51], R25 ;  /* 0x000051191000c986 */ /* 0x0003e2000c101112 */
[C---:B------:R-:W-:Y:S02]  /*7700*/  ISETP.LT.OR P4, PT, R6.reuse, 0x5a, !P0 ;  /* 0x0000005a0600780c */ /* 0x040fe40004781670 */
[----:B0-----:R-:W-:Y:S01]  /*7710*/  F2FP.SATFINITE.E5M2.F32.PACK_AB_MERGE_C R5, RZ, R100, RZ ;  /* 0x00000064ff05723e */ /* 0x001fe200048060ff */
[----:B------:R-:W-:Y:S01]  /*7720*/  @!P5 STG.E.U8 desc[UR18][R18.64+0x58], R105 ;  /* 0x000058691200d986 */ /* 0x000fe2000c101112 */
[C---:B------:R-:W-:Y:S02]  /*7730*/  ISETP.LT.OR P5, PT, R6.reuse, 0x61, !P1 ;  /* 0x000000610600780c */ /* 0x040fe40004fa1670 */
[----:B------:R-:W-:Y:S01]  /*7740*/  F2FP.SATFINITE.E5M2.F32.PACK_AB_MERGE_C R21, RZ, R21, RZ ;  /* 0x00000015ff15723e */ /* 0x000fe200048060ff */
[----:B------:R0:W-:Y:S01]  /*7750*/  @!P6 STG.E.U8 desc[UR18][R18.64+0x59], R5 ;  /* 0x000059051200e986 */ /* 0x0001e2000c101112 */
[----:B------:R-:W-:-:S02]  /*7760*/  ISETP.LT.OR P6, PT, R6, 0x62, !P1 ;  /* 0x000000620600780c */ /* 0x000fc40004fc1670 */
[----:B------:R-:W-:Y:S01]  /*7770*/  F2FP.SATFINITE.E5M2.F32.PACK_AB_MERGE_C R23, RZ, R23, RZ ;  /* 0x00000017ff17723e */ /* 0x000fe200048060ff */
[----:B------:R-:W-:Y:S01]  /*7780*/  @!P3 STG.E.U8 desc[UR18][R16.64+0x58], R103 ;  /* 0x000058671000b986 */ /* 0x000fe2000c101112 */
[----:B-1----:R-:W-:Y:S02]  /*7790*/  F2FP.SATFINITE.E5M2.F32.PACK_AB_MERGE_C R25, RZ, R98, RZ ;  /* 0x00000062ff19723e */ /* 0x002fe400048060ff */
[C---:B------:R-:W-:Y:S02]  /*77a0*/  ISETP.LT.OR P3, PT, R6.reuse, 0x61, !P0 ;  /* 0x000000610600780c */ /* 0x040fe40004761670 */
[----:B------:R-:W-:Y:S01]  /*77b0*/  F2FP.SATFINITE.E5M2.F32.PACK_AB_MERGE_C R27, RZ, R22, RZ ;  /* 0x00000016ff1b723e */ /* 0x000fe200048060ff */
[----:B------:R1:W-:Y:S01]  /*77c0*/  @!P4 STG.E.U8 desc[UR18][R16.64+0x59], R25 ;  /* 0x000059191000c986 */ /* 0x0003e2000c101112 */
[C---:B------:R-:W-:Y:S02]  /*77d0*/  ISETP.LT.OR P4, PT, R6.reuse, 0x62, !P0 ;  /* 0x000000620600780c */ /* 0x040fe40004781670 */
[----:B0-----:R-:W-:Y:S01]  /*77e0*/  F2FP.SATFINITE.E5M2.F32.PACK_AB_MERGE_C R5, RZ, R96, RZ ;  /* 0x00000060ff05723e */ /* 0x001fe200048060ff */
[----:B------:R-:W-:Y:S01]  /*77f0*/  @!P5 STG.E.U8 desc[UR18][R18.64+0x60], R101 ;  /* 0x000060651200d986 */ /* 0x000fe2000c101112 */
[----:B------:R-:W-:-:S03]  /*7800*/  ISETP.LT.OR P5, PT, R6, 0x69, !P1 ;  /* 0x000000690600780c */ /* 0x000fc60004fa1670 */
[----:B------:R0:W-:Y:S01]  /*7810*/  @!P6 STG.E.U8 desc[UR18][R18.64+0x61], R5 ;  /* 0x000061051200e986 */ /* 0x0001e2000c101112 */
[C---:B------:R-:W-:Y:S02]  /*7820*/  ISETP.LT.OR P6, PT, R6.reuse, 0x6a, !P1 ;  /* 0x0000006a0600780c */ /* 0x040fe40004fc1670 */
[----:B-1----:R-:W-:Y:S01]  /*7830*/  F2FP.SATFINITE.E5M2.F32.PACK_AB_MERGE_C R25, RZ, R94, RZ ;  /* 0x0000005eff19723e */ /* 0x002fe200048060ff */
[----:B------:R-:W-:Y:S01]  /*7840*/  @!P3 STG.E.U8 desc[UR18][R16.64+0x60], R99 ;  /* 0x000060631000b986 */ /* 0x000fe2000c101112 */
[----:B------:R-:W-:-:S03]  /*7850*/  ISETP.LT.OR P3, PT, R6, 0x69, !P0 ;  /* 0x000000690600780c */ /* 0x000fc60004761670 */
        /* <DEDUP_REMOVED lines=12> */
[C---:B------:R-:W-:Y:S01]  /*7920*/  ISETP.LT.OR P1, PT, R6.reuse, 0x7a, !P1 ;  /* 0x0000007a0600780c */ /* 0x040fe20004f21670 */
[----:B------:R2:W-:Y:S01]  /*7930*/  @!P5 STG.E.U8 desc[UR18][R18.64+0x70], R93 ;  /* 0x0000705d1200d986 */ /* 0x0005e2000c101112 */
[C---:B------:R-:W-:Y:S02]  /*7940*/  ISETP.LT.OR P5, PT, R6.reuse, 0x72, !P0 ;  /* 0x000000720600780c */ /* 0x040fe400047a1670 */
[----:B0-----:R-:W-:Y:S01]  /*7950*/  F2FP.SATFINITE.E5M2.F32.PACK_AB_MERGE_C R5, RZ, R88, RZ ;  /* 0x00000058ff05723e */ /* 0x001fe200048060ff */
[----:B------:R2:W-:Y:S01]  /*7960*/  @!P6 STG.E.U8 desc[UR18][R18.64+0x71], R89 ;  /* 0x000071591200e986 */ /* 0x0005e2000c101112 */
[C---:B------:R-:W-:Y:S02]  /*7970*/  ISETP.LT.OR P6, PT, R6.reuse, 0x79, !P0 ;  /* 0x000000790600780c */ /* 0x040fe400047c1670 */
[----:B------:R-:W-:Y:S01]  /*7980*/  ISETP.LT.OR P0, PT, R6, 0x7a, !P0 ;  /* 0x0000007a0600780c */ /* 0x000fe20004701670 */
[----:B------:R2:W-:Y:S01]  /*7990*/  @!P3 STG.E.U8 desc[UR18][R16.64+0x70], R91 ;  /* 0x0000705b1000b986 */ /* 0x0005e2000c101112 */
[----:B-1----:R-:W-:-:S05]  /*79a0*/  F2FP.SATFINITE.E5M2.F32.PACK_AB_MERGE_C R25, RZ, R20, RZ ;  /* 0x00000014ff19723e */ /* 0x002fca00048060ff */
[----:B------:R2:W-:Y:S04]  /*79b0*/  @!P5 STG.E.U8 desc[UR18][R16.64+0x71], R5 ;  /* 0x000071051000d986 */ /* 0x0005e8000c101112 */
[----:B------:R2:W-:Y:S04]  /*79c0*/  @!P4 STG.E.U8 desc[UR18][R18.64+0x78], R21 ;  /* 0x000078151200c986 */ /* 0x0005e8000c101112 */
[----:B------:R2:W-:Y:S04]  /*79d0*/  @!P1 STG.E.U8 desc[UR18][R18.64+0x79], R25 ;  /* 0x0000791912009986 */ /* 0x0005e8000c101112 */
[----:B------:R2:W-:Y:S04]  /*79e0*/  @!P6 STG.E.U8 desc[UR18][R16.64+0x78], R23 ;  /* 0x000078171000e986 */ /* 0x0005e8000c101112 */
[----:B------:R2:W-:Y:S02]  /*79f0*/  @!P0 STG.E.U8 desc[UR18][R16.64+0x79], R27 ;  /* 0x0000791b10008986 */ /* 0x0005e4000c101112 */
.L_x_166:
[----:B------:R-:W-:Y:S05]  /*7a00*/  BSYNC B0 ;  /* 0x0000000000007941 */ /* 0x000fea0003800000 */
.L_x_36:
[C---:B------:R-:W-:Y:S01]  /*7a10*/  LEA R2, P0, R8.reuse, R2, 0x1 ;  /* 0x0000000208027211 */ /* 0x040fe200078008ff */
[----:B------:R-:W-:Y:S01]  /*7a20*/  ULDC.64 UR6, c[0x0][0x650] ;  /* 0x0001940000067ab9 */ /* 0x000fe20000000a00 */
[----:B-----5:R-:W-:Y:S01]  /*7a30*/  IMAD.U32 R4, RZ, RZ, UR16 ;  /* 0x00000010ff047e24 */ /* 0x020fe2000f8e00ff */
[----:B0-2---:R-:W-:Y:S01]  /*7a40*/  PRMT R16, RZ, 0x7610, R16 ;  /* 0x00007610ff107816 */ /* 0x005fe20000000010 */
[----:B------:R-:W-:Y:S01]  /*7a50*/  IMAD.MOV.U32 R6, RZ, RZ, -0x1 ;  /* 0xffffffffff067424 */ /* 0x000fe200078e00ff */
[----:B------:R-:W-:Y:S01]  /*7a60*/  LEA.HI.X R3, R8, R3, R0, 0x1, P0 ;  /* 0x0000000308037211 */ /* 0x000fe200000f0c00 */
[----:B------:R0:W-:Y:S01]  /*7a70*/  SYNCS.ARRIVE.TRANS64.A1T0 RZ, [R4+UR22], RZ ;  /* 0x000000ff04ff79a7 */ /* 0x0001e20008100016 */
[----:B------:R-:W-:Y:S01]  /*7a80*/  ISETP.GE.U32.AND P0, PT, R2, UR6, PT ;  /* 0x0000000602007c0c */ /* 0x000fe2000bf06070 */
[----:B------:R-:W-:-:S03]  /*7a90*/  IMAD.MOV.U32 R5, RZ, RZ, -0x1 ;  /* 0xffffffffff057424 */ /* 0x000fc600078e00ff */
[----:B------:R-:W-:Y:S01]  /*7aa0*/  ISETP.GE.U32.AND.EX P0, PT, R3, UR7, PT, P0 ;  /* 0x0000000703007c0c */ /* 0x000fe2000bf06100 */
[----:B0-----:R-:W-:-:S12]  /*7ab0*/  IMAD.MOV.U32 R4, RZ, RZ, -0x1 ;  /* 0xffffffffff047424 */ /* 0x001fd800078e00ff */
[----:B------:R-:W-:Y:S05]  /*7ac0*/  @P0 BRA `(.L_x_167) ;  /* 0x0000000400600947 */ /* 0x000fea0003800000 */
[----:B------:R-:W0:Y:S01]  /*7ad0*/  S2R R26, SR_CTAID.X ;  /* 0x00000000001a7919 */ /* 0x000e220000002500 */
[----:B------:R-:W2:Y:S01]  /*7ae0*/  LDC.64 R20, c[0x0][0x628] ;  /* 0x00018a00ff147b82 */ /* 0x000ea20000000a00 */
[----:B------:R-:W-:Y:S01]  /*7af0*/  ULDC UR6, c[0x0][0x150] ;  /* 0x0000540000067ab9 */ /* 0x000fe20000000800 */
[----:B-1--4-:R-:W-:Y:S01]  /*7b00*/  IMAD.MOV.U32 R18, RZ, RZ, R2 ;  /* 0x000000ffff127224 */ /* 0x012fe200078e0002 */
[----:B------:R-:W1:Y:S01]  /*7b10*/  S2R R28, SR_CTAID.Y ;  /* 0x00000000001c7919 */ /* 0x000e620000002600 */
[----:B------:R-:W-:-:S04]  /*7b20*/  IMAD.MOV.U32 R19, RZ, RZ, R3 ;  /* 0x000000ffff137224 */ /* 0x000fc800078e0003 */
[----:B------:R-:W4:Y:S08]  /*7b30*/  LDC R29, c[0x0][0x144] ;  /* 0x00005100ff1d7b82 */ /* 0x000f300000000800 */
[----:B------:R-:W1:Y:S08]  /*7b40*/  LDC R6, c[0x0][0x630] ;  /* 0x00018c00ff067b82 */ /* 0x000e700000000800 */
[----:B---3--:R-:W3:Y:S01]  /*7b50*/  LDC.64 R24, c[0x0][0x620] ;  /* 0x00018800ff187b82 */ /* 0x008ee20000000a00 */
[----:B--2---:R-:W-:-:S04]  /*7b60*/  ISETP.NE.U32.AND P0, PT, R20, RZ, PT ;  /* 0x000000ff1400720c */ /* 0x004fc80003f05070 */
[----:B------:R-:W-:Y:S02]  /*7b70*/  ISETP.NE.AND.EX P0, PT, R21, RZ, PT, P0 ;  /* 0x000000ff1500720c */ /* 0x000fe40003f05300 */
[----:B0-----:R-:W-:-:S05]  /*7b80*/  I2FP.F32.U32 R4, R26 ;  /* 0x0000001a00047245 */ /* 0x001fca0000201000 */
[----:B------:R-:W-:-:S04]  /*7b90*/  FMUL R4, R4, UR6 ;  /* 0x0000000604047c20 */ /* 0x000fc80008400000 */
[----:B------:R0:W2:Y:S02]  /*7ba0*/  F2I.U32.TRUNC.NTZ R27, R4 ;  /* 0x00000004001b7305 */ /* 0x0000a4000020f000 */
[----:B-1--4-:R-:W-:Y:S05]  /*7bb0*/  @!P0 BRA `(.L_x_168) ;  /* 0x0000000000288947 */ /* 0x012fea0003800000 */
[----:B------:R-:W1:Y:S02]  /*7bc0*/  LDC R5, c[0x0][0x634] ;  /* 0x00018d00ff057b82 */ /* 0x000e640000000800 */
[----:B-1----:R-:W-:-:S05]  /*7bd0*/  IADD3 R19, P0, R2, R5, RZ ;  /* 0x0000000502137210 */ /* 0x002fca0007f1e0ff */
[----:B------:R-:W-:-:S04]  /*7be0*/  IMAD.X R23, RZ, RZ, R3, P0 ;  /* 0x000000ffff177224 */ /* 0x000fc800000e0603 */
[----:B0-----:R-:W-:-:S04]  /*7bf0*/  IMAD.WIDE.U32 R4, R23, R20, RZ ;  /* 0x0000001417047225 */ /* 0x001fc800078e00ff */
[----:B------:R-:W-:-:S04]  /*7c00*/  IMAD.WIDE.U32 R16, P0, R19, R21, R4 ;  /* 0x0000001513107225 */ /* 0x000fc80007800004 */
[----:B------:R-:W-:-:S04]  /*7c10*/  IMAD.WIDE.U32 R4, R19, R20, RZ ;  /* 0x0000001413047225 */ /* 0x000fc800078e00ff */
[----:B------:R-:W-:Y:S01]  /*7c20*/  IMAD.X R19, RZ, RZ, RZ, P0 ;  /* 0x000000ffff137224 */ /* 0x000fe200000e06ff */
[----:B------:R-:W-:Y:S01]  /*7c30*/  IADD3 RZ, P0, R5, R16, RZ ;  /* 0x0000001005ff7210 */ /* 0x000fe20007f1e0ff */
[----:B------:R-:W-:-:S04]  /*7c40*/  IMAD.MOV.U32 R18, RZ, RZ, R17 ;  /* 0x000000ffff127224 */ /* 0x000fc800078e0011 */
[----:B------:R-:W-:-:S08]  /*7c50*/  IMAD.WIDE.U32.X R18, R23, R21, R18, P0 ;  /* 0x0000001517127225 */ /* 0x000fd000000e0412 */
.L_x_168:
[-CC-:B------:R-:W-:Y:S01]  /*7c60*/  SHF.R.U64 R22, R18, R6.reuse, R19.reuse ;  /* 0x0000000612167219 */ /* 0x180fe20000001213 */
[----:B------:R-:W1:Y:S01]  /*7c70*/  LDC.64 R32, c[0x0][0x640] ;  /* 0x00019000ff207b82 */ /* 0x000e620000000a00 */
[----:B0-----:R-:W-:Y:S01]  /*7c80*/  SHF.R.U32.HI R4, RZ, R6, R19 ;  /* 0x00000006ff047219 */ /* 0x001fe20000011613 */
[----:B--2---:R-:W-:Y:S01]  /*7c90*/  IMAD.MOV R27, RZ, RZ, -R27 ;  /* 0x000000ffff1b7224 */ /* 0x004fe200078e0a1b */
[----:B------:R-:W-:Y:S01]  /*7ca0*/  IADD3 R17, P0, RZ, -R22, RZ ;  /* 0x80000016ff117210 */ /* 0x000fe20007f1e0ff */
[----:B------:R-:W-:Y:S01]  /*7cb0*/  ULDC UR6, c[0x0][0x154] ;  /* 0x0000550000067ab9 */ /* 0x000fe20000000800 */
[----:B------:R-:W-:Y:S02]  /*7cc0*/  IMAD.MOV.U32 R19, RZ, RZ, 0x1 ;  /* 0x00000001ff137424 */ /* 0x000fe400078e00ff */
[----:B------:R-:W-:Y:S01]  /*7cd0*/  IMAD R27, R29, R27, R26 ;  /* 0x0000001b1d1b7224 */ /* 0x000fe200078e021a */
[----:B------:R-:W0:Y:S01]  /*7ce0*/  LDC R16, c[0x0][0x618] ;  /* 0x00018600ff107b82 */ /* 0x000e220000000800 */
[----:B------:R-:W-:-:S04]  /*7cf0*/  IMAD.X R5, RZ, RZ, ~R4, P0 ;  /* 0x000000ffff057224 */ /* 0x000fc800000e0e04 */
[-C--:B---3--:R-:W-:Y:S02]  /*7d00*/  IMAD R6, R5, R24.reuse, RZ ;  /* 0x0000001805067224 */ /* 0x088fe400078e02ff */
[C---:B------:R-:W-:Y:S01]  /*7d10*/  IMAD.WIDE.U32 R4, R17.reuse, R24, R2 ;  /* 0x0000001811047225 */ /* 0x040fe200078e0002 */
[----:B------:R-:W2:Y:S03]  /*7d20*/  LDC R18, c[0x0][0x608] ;  /* 0x00018200ff127b82 */ /* 0x000ea60000000800 */
[----:B------:R-:W-:Y:S01]  /*7d30*/  IMAD R17, R17, R25, R6 ;  /* 0x0000001911117224 */ /* 0x000fe200078e0206 */
[----:B------:R-:W-:-:S03]  /*7d40*/  I2FP.F32.U32 R6, R28 ;  /* 0x0000001c00067245 */ /* 0x000fc60000201000 */
[----:B------:R-:W-:Y:S01]  /*7d50*/  IMAD.IADD R5, R5, 0x1, R17 ;  /* 0x0000000105057824 */ /* 0x000fe200078e0211 */
[----:B------:R-:W3:Y:S01]  /*7d60*/  LDC R30, c[0x0][0x658] ;  /* 0x00019600ff1e7b82 */ /* 0x000ee20000000800 */
[----:B-1----:R-:W-:Y:S01]  /*7d70*/  ISETP.NE.U32.AND P0, PT, R32, RZ, PT ;  /* 0x000000ff2000720c */ /* 0x002fe20003f05070 */
[----:B------:R-:W-:-:S03]  /*7d80*/  IMAD.MOV.U32 R17, RZ, RZ, -0x1 ;  /* 0xffffffffff117424 */ /* 0x000fc600078e00ff */
[----:B------:R-:W-:-:S03]  /*7d90*/  ISETP.NE.AND.EX P0, PT, R33, RZ, PT, P0 ;  /* 0x000000ff2100720c */ /* 0x000fc60003f05300 */
[----:B------:R-:W1:Y:S01]  /*7da0*/  LDC R25, c[0x0][0x148] ;  /* 0x00005200ff197b82 */ /* 0x000e620000000800 */
[-CC-:B0-----:R-:W-:Y:S02]  /*7db0*/  SHF.R.U64 R20, R4, R16.reuse, R5.reuse ;  /* 0x0000001004147219 */ /* 0x181fe40000001205 */
[----:B------:R-:W-:Y:S01]  /*7dc0*/  SHF.R.U32.HI R5, RZ, R16, R5 ;  /* 0x00000010ff057219 */ /* 0x000fe20000011605 */
[----:B------:R-:W-:-:S04]  /*7dd0*/  FMUL R16, R6, UR6 ;  /* 0x0000000606107c20 */ /* 0x000fc80008400000 */
[----:B------:R-:W0:Y:S01]  /*7de0*/  LDC R26, c[0x0][0x600] ;  /* 0x00018000ff1a7b82 */ /* 0x000e220000000800 */
[----:B------:R4:W0:Y:S01]  /*7df0*/  F2I.U32.TRUNC.NTZ R23, R16 ;  /* 0x0000001000177305 */ /* 0x000822000020f000 */
[-CC-:B--2---:R-:W-:Y:S02]  /*7e00*/  SHF.R.U64 R6, R20, R18.reuse, R5.reuse ;  /* 0x0000001214067219 */ /* 0x184fe40000001205 */
[----:B------:R-:W-:-:S04]  /*7e10*/  SHF.R.U32.HI R5, RZ, R18, R5 ;  /* 0x00000012ff057219 */ /* 0x000fc80000011605 */
[----:B------:R-:W2:Y:S01]  /*7e20*/  LDC R31, c[0x0][0x648] ;  /* 0x00019200ff1f7b82 */ /* 0x000ea20000000800 */
[-CC-:B---3--:R-:W-:Y:S02]  /*7e30*/  SHF.R.U64 R24, R6, R30.reuse, R5.reuse ;  /* 0x0000001e06187219 */ /* 0x188fe40000001205 */
[-C--:B------:R-:W-:Y:S02]  /*7e40*/  SHF.L.U32 R17, R17, R30.reuse, RZ ;  /* 0x0000001e11117219 */ /* 0x080fe400000006ff */
[-C--:B------:R-:W-:Y:S01]  /*7e50*/  SHF.R.U32.HI R5, RZ, R30.reuse, R5 ;  /* 0x0000001eff057219 */ /* 0x080fe20000011605 */
[----:B------:R-:W-:Y:S01]  /*7e60*/  IMAD.MOV.U32 R4, RZ, RZ, R24 ;  /* 0x000000ffff047224 */ /* 0x000fe200078e0018 */
[----:B------:R-:W-:Y:S01]  /*7e70*/  SHF.L.U32 R30, R19, R30, RZ ;  /* 0x0000001e131e7219 */ /* 0x000fe200000006ff */
[----:B------:R-:W3:Y:S01]  /*7e80*/  LDC R34, c[0x0][0x638] ;  /* 0x00018e00ff227b82 */ /* 0x000ee20000000800 */
[----:B------:R-:W-:-:S07]  /*7e90*/  LOP3.LUT R29, RZ, R17, RZ, 0x33, !PT ;  /* 0x00000011ff1d7212 */ /* 0x000fce00078e33ff */
[----:B------:R-:W0:Y:S01]  /*7ea0*/  LDC R35, c[0x0][0x610] ;  /* 0x00018400ff237b82 */ /* 0x000e220000000800 */
        /* <DEDUP_REMOVED lines=11> */
.L_x_169:
[----:B--2---:R-:W-:Y:S01]  /*7f60*/  SHF.R.U64 R4, R4, R31, R5 ;  /* 0x0000001f04047219 */ /* 0x004fe20000001205 */
[----:B0-----:R-:W-:Y:S01]  /*7f70*/  VIADD R19, R26, 0xffffffff ;  /* 0xffffffff1a137836 */ /* 0x001fe20000000000 */
[----:B------:R-:W-:Y:S01]  /*7f80*/  LOP3.LUT R17, R6, R29, RZ, 0xc0, !PT ;  /* 0x0000001d06117212 */ /* 0x000fe200078ec0ff */
[----:B------:R-:W-:Y:S02]  /*7f90*/  IMAD.MOV R23, RZ, RZ, -R23 ;  /* 0x000000ffff177224 */ /* 0x000fe400078e0a17 */
[----:B------:R-:W-:Y:S02]  /*7fa0*/  IMAD.MOV R5, RZ, RZ, -R4 ;  /* 0x000000ffff057224 */ /* 0x000fe400078e0a04 */
[----:B------:R-:W-:Y:S01]  /*7fb0*/  IMAD R6, R30, R4, R17 ;  /* 0x000000041e067224 */ /* 0x000fe200078e0211 */
[----:B------:R-:W-:Y:S01]  /*7fc0*/  LOP3.LUT R17, R20, R19, RZ, 0xc0, !PT ;  /* 0x0000001314117212 */ /* 0x000fe200078ec0ff */
[----:B-1----:R-:W-:Y:S02]  /*7fd0*/  @P2 IMAD R27, R25, R23, R28 ;  /* 0x00000017191b2224 */ /* 0x002fe400078e021c */
[----:B---3--:R-:W-:-:S02]  /*7fe0*/  IMAD R4, R5, R34, R24 ;  /* 0x0000002205047224 */ /* 0x008fc400078e0218 */
[----:B------:R-:W-:Y:S02]  /*7ff0*/  IMAD R6, R6, R35, R27 ;  /* 0x0000002306067224 */ /* 0x000fe400078e021b */
[----:B------:R-:W-:Y:S02]  /*8000*/  IMAD R17, R4, R26, R17 ;  /* 0x0000001a04117224 */ /* 0x000fe400078e0211 */
[----:B------:R-:W-:Y:S02]  /*8010*/  IMAD.MOV.U32 R16, RZ, RZ, 0x1 ;  /* 0x00000001ff107424 */ /* 0x000fe400078e00ff */
[----:B------:R-:W-:Y:S01]  /*8020*/  IMAD.MOV.U32 R4, RZ, RZ, R22 ;  /* 0x000000ffff047224 */ /* 0x000fe200078e0016 */
[----:B------:R-:W-:Y:S02]  /*8030*/  SEL R5, R17, R6, !P2 ;  /* 0x0000000611057207 */ /* 0x000fe40005000000 */
[----:B------:R-:W-:-:S07]  /*8040*/  SEL R6, R6, R17, !P2 ;  /* 0x0000001106067207 */ /* 0x000fce0005000000 */
.L_x_167:
[----:B------:R-:W-:Y:S02]  /*8050*/  LOP3.LUT P0, RZ, R16, 0xff, RZ, 0xc0, !PT ;  /* 0x000000ff10ff7812 */ /* 0x000fe4000780c0ff */
[----:B------:R-:W-:-:S11]  /*8060*/  LOP3.LUT R148, R148, 0x1, RZ, 0x3c, !PT ;  /* 0x0000000194947812 */ /* 0x000fd600078e3cff */
[----:B------:R-:W-:Y:S05]  /*8070*/  @P0 BRA `(.L_x_170) ;  /* 0xffffff9400540947 */ /* 0x000fea000383ffff */
[----:B------:R-:W-:Y:S05]  /*8080*/  EXIT ;  /* 0x000000000000794d */ /* 0x000fea0003800000 */
.L_x_14:
[----:B------:R-:W-:-:S08]  /*8090*/  ISETP.NE.AND P0, PT, R20, RZ, PT ;  /* 0x000000ff1400720c */ /* 0x000fd00003f05270 */
[----:B-----5:R-:W0:-:S00]  /*80a0*/  USETMAXREG.DEALLOC.CTAPOOL 0x28 ;  /* 0x00000028000079c8 */ /* 0x020e0000080e0500 */
[----:B------:R-:W-:Y:S05]  /*80b0*/  @P0 EXIT ;  /* 0x000000000000094d */ /* 0x000fea0003800000 */
[----:B0-----:R-:W-:Y:S01]  /*80c0*/  LOP3.LUT P0, RZ, R16, 0xff, RZ, 0xc0, !PT ;  /* 0x000000ff10ff7812 */ /* 0x001fe2000780c0ff */
[----:B------:R-:W-:Y:S02]  /*80d0*/  IMAD.MOV.U32 R12, RZ, RZ, 0x1 ;  /* 0x00000001ff0c7424 */ /* 0x000fe400078e00ff */
[----:B------:R-:W-:-:S10]  /*80e0*/  IMAD.MOV.U32 R15, RZ, RZ, RZ ;  /* 0x000000ffff0f7224 */ /* 0x000fd400078e00ff */
[----:B------:R-:W-:Y:S05]  /*80f0*/  @!P0 BRA `(.L_x_171) ;  /* 0x0000000c00088947 */ /* 0x000fea0003800000 */
[----:B------:R-:W-:Y:S01]  /*8100*/  LOP3.LUT P0, RZ, R13, 0x1f, RZ, 0xc0, !PT ;  /* 0x0000001f0dff7812 */ /* 0x000fe2000780c0ff */
[----:B------:R-:W-:Y:S01]  /*8110*/  ULDC UR5, c[0x0][0x658] ;  /* 0x0001960000057ab9 */ /* 0x000fe20000000800 */
[----:B------:R-:W-:Y:S01]  /*8120*/  UMOV UR6, 0xffffffff ;  /* 0xffffffff00067882 */ /* 0x000fe20000000000 */
[----:B------:R-:W-:Y:S01]  /*8130*/  BSSY B0, `(.L_x_171) ;  /* 0x00000be000007945 */ /* 0x000fe20003800000 */
[----:B------:R-:W-:Y:S01]  /*8140*/  USHF.L.U32 UR6, UR6, UR5, URZ ;  /* 0x0000000506067299 */ /* 0x000fe2000800063f */
[C---:B------:R-:W-:Y:S01]  /*8150*/  ISETP.NE.AND P3, PT, R11.reuse, RZ, PT ;  /* 0x000000ff0b00720c */ /* 0x040fe20003f65270 */
[----:B------:R-:W-:Y:S01]  /*8160*/  IMAD.MOV.U32 R14, RZ, RZ, 0x1 ;  /* 0x00000001ff0e7424 */ /* 0x000fe200078e00ff */
[----:B------:R-:W-:Y:S01]  /*8170*/  ISETP.NE.OR P0, PT, R11, RZ, !P0 ;  /* 0x000000ff0b00720c */ /* 0x000fe20004705670 */
[----:B------:R-:W-:Y:S01]  /*8180*/  IMAD.MOV.U32 R12, RZ, RZ, 0x1 ;  /* 0x00000001ff0c7424 */ /* 0x000fe200078e00ff */
[----:B------:R-:W-:Y:S01]  /*8190*/  LOP3.LUT R13, R7, 0x2, RZ, 0xfc, !PT ;  /* 0x00000002070d7812 */ /* 0x000fe200078efcff */
[----:B------:R-:W-:Y:S01]  /*81a0*/  IMAD.MOV.U32 R15, RZ, RZ, RZ ;  /* 0x000000ffff0f7224 */ /* 0x000fe200078e00ff */
[----:B------:R-:W-:Y:S01]  /*81b0*/  ULDC UR4, c[0x0][0x600] ;  /* 0x0001800000047ab9 */ /* 0x000fe20000000800 */
[----:B------:R-:W-:Y:S01]  /*81c0*/  UMOV UR7, 0x1 ;  /* 0x0000000100077882 */ /* 0x000fe20000000000 */
[----:B------:R-:W-:-:S02]  /*81d0*/  UIADD3 UR22, UR13, 0x1, URZ ;  /* 0x000000010d167890 */ /* 0x000fc4000fffe03f */
[----:B------:R-:W-:Y:S02]  /*81e0*/  UIADD3 UR16, UR4, -0x1, URZ ;  /* 0xffffffff04107890 */ /* 0x000fe4000fffe03f */
[----:B------:R-:W-:Y:S02]  /*81f0*/  USHF.L.U32 UR18, UR7, UR5, URZ ;  /* 0x0000000507127299 */ /* 0x000fe4000800063f */
[----:B------:R-:W-:Y:S01]  /*8200*/  ULOP3.LUT UR17, URZ, UR6, URZ, 0x33, !UPT ;  /* 0x000000063f117292 */ /* 0x000fe2000f8e333f */
[----:B------:R-:W-:-:S11]  /*8210*/  ULDC.64 UR20, c[0x0][0x198] ;  /* 0x0000660000147ab9 */ /* 0x000fd60000000a00 */
.L_x_183:
[----:B------:R-:W-:-:S03]  /*8220*/  UMOV UR4, 0xffffffff ;  /* 0xffffffff00047882 */ /* 0x000fc60000000000 */
[----:B------:R-:W-:Y:S05]  /*8230*/  BRA.DIV UR4, `(.L_x_172) ;  /* 0x0000001604d07947 */ /* 0x000fea000b800000 */
[----:B------:R-:W-:-:S13]  /*8240*/  ELECT P1, URZ, PT ;  /* 0x00000000003f782f */ /* 0x000fda0003820000 */
.L_x_210:
[----:B------:R-:W0:Y:S01]  /*8250*/  LDC R10, c[0x0][0x28c] ;  /* 0x0000a300ff0a7b82 */ /* 0x000e220000000800 */
[----:B------:R-:W-:Y:S01]  /*8260*/  BSSY B1, `(.L_x_173) ;  /* 0x0000037000017945 */ /* 0x000fe20003800000 */
[----:B0-----:R-:W-:-:S13]  /*8270*/  ISETP.LT.OR P1, PT, R10, 0x1, !P1 ;  /* 0x000000010a00780c */ /* 0x001fda0004f21670 */
[----:B------:R-:W-:Y:S05]  /*8280*/  @P1 BRA `(.L_x_174) ;  /* 0x0000000000d01947 */ /* 0x000fea0003800000 */
[----:B------:R-:W-:Y:S02]  /*8290*/  IMAD.SHL.U32 R16, R5, 0x80, RZ ;  /* 0x0000008005107824 */ /* 0x000fe400078e00ff */
[----:B------:R-:W-:Y:S02]  /*82a0*/  IMAD.SHL.U32 R17, R6, 0x40, RZ ;  /* 0x0000004006117824 */ /* 0x000fe400078e00ff */
[----:B------:R-:W-:Y:S02]  /*82b0*/  IMAD.MOV.U32 R18, RZ, RZ, RZ ;  /* 0x000000ffff127224 */ /* 0x000fe400078e00ff */
[----:B------:R-:W-:Y:S02]  /*82c0*/  IMAD.U32 R20, RZ, RZ, UR22 ;  /* 0x00000016ff147e24 */ /* 0x000fe4000f8e00ff */
[----:B------:R-:W-:Y:S02]  /*82d0*/  IMAD.MOV.U32 R5, RZ, RZ, R12 ;  /* 0x000000ffff057224 */ /* 0x000fe400078e000c */
[----:B------:R-:W-:-:S07]  /*82e0*/  IMAD.MOV.U32 R6, RZ, RZ, R15 ;  /* 0x000000ffff067224 */ /* 0x000fce00078e000f */
.L_x_178:
[----:B------:R-:W0:Y:S01]  /*82f0*/  S2R R11, SR_CgaCtaId ;  /* 0x00000000000b7919 */ /* 0x000e220000008800 */
[----:B------:R-:W-:-:S04]  /*8300*/  MOV R10, 0x400 ;  /* 0x00000400000a7802 */ /* 0x000fc80000000f00 */
[----:B0-----:R-:W-:Y:S02]  /*8310*/  LEA R21, R11, R10, 0x18 ;  /* 0x0000000a0b157211 */ /* 0x001fe400078ec0ff */
[----:B------:R-:W-:Y:S01]  /*8320*/  SHF.L.U32 R10, R5, 0x1f, RZ ;  /* 0x0000001f050a7819 */ /* 0x000fe200000006ff */
[----:B------:R-:W0:Y:S02]  /*8330*/  @!P3 LDC R11, c[0x0][0x500] ;  /* 0x00014000ff0bbb82 */ /* 0x000e240000000800 */
[----:B------:R-:W-:-:S04]  /*8340*/  IMAD R19, R6, 0x8, R21 ;  /* 0x0000000806137824 */ /* 0x000fc800078e0215 */
[----:B------:R-:W1:Y:S02]  /*8350*/  SYNCS.PHASECHK.TRANS64.TRYWAIT P1, [R19+URZ+0x90], R10 ;  /* 0x0000900a130075a7 */ /* 0x000e64000802017f */
[----:B-1----:R-:W-:Y:S05]  /*8360*/  @!P1 BRA `(.L_x_175) ;  /* 0x0000001400a49947 */ /* 0x002fea0003800000 */
.L_x_211:
[----:B-1----:R-:W-:Y:S01]  /*8370*/  PRMT R10, R13, 0x9910, RZ ;  /* 0x000099100d0a7816 */ /* 0x002fe200000000ff */
[----:B0-----:R0:W-:Y:S03]  /*8380*/  @!P3 SYNCS.ARRIVE.TRANS64 RZ, [R19+URZ], R11 ;  /* 0x0000000b13ffb9a7 */ /* 0x0011e6000800003f */
[----:B------:R-:W-:-:S13]  /*8390*/  ISETP.NE.AND P1, PT, R10, 0x2, PT ;  /* 0x000000020a00780c */ /* 0x000fda0003f25270 */
[----:B0-----:R-:W-:Y:S05]  /*83a0*/  @P1 BRA `(.L_x_176) ;  /* 0x0000000000041947 */ /* 0x001fea0003800000 */
[----:B------:R-:W-:Y:S01]  /*83b0*/  BPT.TRAP 0x1 ;  /* 0x000000040000795c */ /* 0x000fe20000300000 */
.L_x_176:
[----:B------:R-:W-:Y:S05]  /*83c0*/  @P0 BRA `(.L_x_177) ;  /* 0x0000000000040947 */ /* 0x000fea0003800000 */
[----:B------:R-:W-:Y:S01]  /*83d0*/  BPT.TRAP 0x1 ;  /* 0x000000040000795c */ /* 0x000fe20000300000 */
.L_x_177:
[C-C-:B------:R-:W-:Y:S01]  /*83e0*/  IMAD R10, R6.reuse, 0x1000, R21.reuse ;  /* 0x00001000060a7824 */ /* 0x140fe200078e0215 */
[----:B------:R-:W-:Y:S01]  /*83f0*/  R2UR UR9, R19 ;  /* 0x00000000130972ca */ /* 0x000fe200000e0000 */
[----:B------:R-:W-:Y:S01]  /*8400*/  IMAD R21, R6, 0x2000, R21 ;  /* 0x0000200006157824 */ /* 0x000fe200078e0215 */
[----:B------:R-:W-:Y:S01]  /*8410*/  UIADD3 UR4, UP0, UR20, 0xf0, URZ ;  /* 0x000000f014047890 */ /* 0x000fe2000ff1e03f */
[----:B------:R-:W-:Y:S01]  /*8420*/  VIADD R20, R20, 0xffffffff ;  /* 0xffffffff14147836 */ /* 0x000fe20000000000 */
[----:B------:R-:W-:Y:S01]  /*8430*/  R2UR UR5, R10 ;  /* 0x000000000a0572ca */ /* 0x000fe200000e0000 */
[----:B------:R-:W-:Y:S01]  /*8440*/  UIADD3 UR24, UP1, UR20, 0x1f0, URZ ;  /* 0x000001f014187890 */ /* 0x000fe2000ff3e03f */
[----:B------:R-:W-:Y:S01]  /*8450*/  R2UR UR8, R21 ;  /* 0x00000000150872ca */ /* 0x000fe200000e0000 */
[----:B------:R-:W-:Y:S01]  /*8460*/  VIADD R6, R6, 0x1 ;  /* 0x0000000106067836 */ /* 0x000fe20000000000 */
[----:B------:R-:W-:Y:S01]  /*8470*/  R2UR UR11, R17 ;  /* 0x00000000110b72ca */ /* 0x000fe200000e0000 */
[----:B------:R-:W-:Y:S01]  /*8480*/  UIADD3.X UR25, URZ, UR21, URZ, UP1, !UPT ;  /* 0x000000153f197290 */ /* 0x000fe20008ffe43f */
[----:B------:R-:W-:Y:S01]  /*8490*/  R2UR UR10, R18 ;  /* 0x00000000120a72ca */ /* 0x000fe200000e0000 */
[----:B------:R-:W-:Y:S01]  /*84a0*/  UMOV UR6, 0x0 ;  /* 0x0000000000067882 */ /* 0x000fe20000000000 */
[----:B------:R-:W-:Y:S01]  /*84b0*/  R2UR UR12, R4 ;  /* 0x00000000040c72ca */ /* 0x000fe200000e0000 */
[----:B------:R-:W-:Y:S01]  /*84c0*/  UMOV UR7, 0x10000000 ;  /* 0x1000000000077882 */ /* 0x000fe20000000000 */
[----:B------:R-:W-:Y:S01]  /*84d0*/  R2UR UR19, R16 ;  /* 0x00000000101372ca */ /* 0x000fe200000e0000 */
[----:B------:R-:W-:Y:S01]  /*84e0*/  VIADD R18, R18, 0x40 ;  /* 0x0000004012127836 */ /* 0x000fe20000000000 */
[----:B------:R-:W-:Y:S01]  /*84f0*/  ISETP.GT.AND P4, PT, R20, 0x1, PT ;  /* 0x000000011400780c */ /* 0x000fe20003f84270 */
[----:B------:R-:W-:Y:S01]  /*8500*/  UIADD3 UR14, UR5, 0x200, URZ ;  /* 0x00000200050e7890 */ /* 0x000fe2000fffe03f */
[----:B------:R-:W-:Y:S01]  /*8510*/  ISETP.NE.AND P1, PT, R6, 0x12, PT ;  /* 0x000000120600780c */ /* 0x000fe20003f25270 */
[----:B------:R-:W-:-:S02]  /*8520*/  UIADD3.X UR5, URZ, UR21, URZ, UP0, !UPT ;  /* 0x000000153f057290 */ /* 0x000fc400087fe43f */
[----:B------:R-:W-:Y:S01]  /*8530*/  UIADD3 UR15, UR8, 0x12200, URZ ;  /* 0x00012200080f7890 */ /* 0x000fe2000fffe03f */
[----:B------:R-:W-:Y:S02]  /*8540*/  SEL R10, RZ, 0x1, P1 ;  /* 0x00000001ff0a7807 */ /* 0x000fe40000800000 */
[----:B------:R-:W-:Y:S01]  /*8550*/  UMOV UR8, UR14 ;  /* 0x0000000e00087c82 */ /* 0x000fe20008000000 */
[----:B------:R-:W-:Y:S02]  /*8560*/  SEL R6, R6, RZ, P1 ;  /* 0x000000ff06067207 */ /* 0x000fe40000800000 */
[----:B------:R-:W-:Y:S01]  /*8570*/  LOP3.LUT R5, R5, R10, RZ, 0x3c, !PT ;  /* 0x0000000a05057212 */ /* 0x000fe200078e3cff */
[----:B------:R0:W-:Y:S02]  /*8580*/  UTMALDG.3D [UR8], [UR4], desc[UR6] ;  /* 0x00000608040075b4 */ /* 0x0001e40008011000 */
[----:B0-----:R-:W-:Y:S01]  /*8590*/  UMOV UR8, UR15 ;  /* 0x0000000f00087c82 */ /* 0x001fe20008000000 */
[----:B------:R-:W-:-:S02]  /*85a0*/  UMOV UR11, UR19 ;  /* 0x00000013000b7c82 */ /* 0x000fc40008000000 */
[----:B------:R0:W-:Y:S02]  /*85b0*/  UTMALDG.3D [UR8], [UR24], desc[UR6] ;  /* 0x00000608180075b4 */ /* 0x0001e40008011000 */
[----:B0-----:R-:W-:Y:S05]  /*85c0*/  @P4 BRA `(.L_x_178) ;  /* 0xfffffffc00484947 */ /* 0x001fea000383ffff */
.L_x_174:
[----:B------:R-:W-:Y:S05]  /*85d0*/  BSYNC B1 ;  /* 0x0000000000017941 */ /* 0x000fea0003800000 */
.L_x_173:
[----:B------:R-:W-:Y:S01]  /*85e0*/  LOP3.LUT P5, RZ, R14, 0xff, RZ, 0xc0, !PT ;  /* 0x000000ff0eff7812 */ /* 0x000fe200078ac0ff */
[----:B------:R-:W-:Y:S01]  /*85f0*/  VIADD R6, R15, UR13 ;  /* 0x0000000d0f067c36 */ /* 0x000fe20008000000 */
[----:B------:R-:W-:Y:S01]  /*8600*/  ULDC.64 UR4, c[0x0][0x650] ;  /* 0x0001940000047ab9 */ /* 0x000fe20000000a00 */
[----:B------:R-:W-:Y:S01]  /*8610*/  IMAD.U32 R11, RZ, RZ, UR13 ;  /* 0x0000000dff0b7e24 */ /* 0x000fe2000f8e00ff */
[----:B------:R-:W-:Y:S01]  /*8620*/  UISETP.GE.U32.AND UP0, UPT, UR13, 0x12, UPT ;  /* 0x000000120d00788c */ /* 0x000fe2000bf06070 */
[----:B------:R-:W-:Y:S01]  /*8630*/  BSSY B1, `(.L_x_179) ;  /* 0x000006b000017945 */ /* 0x000fe20003800000 */
[----:B------:R-:W-:Y:S02]  /*8640*/  ISETP.GT.U32.AND P1, PT, R6, 0x11, PT ;  /* 0x000000110600780c */ /* 0x000fe40003f24070 */
[----:B------:R-:W-:Y:S02]  /*8650*/  PRMT R14, RZ, 0x7610, R14 ;  /* 0x00007610ff0e7816 */ /* 0x000fe4000000000e */
[----:B------:R-:W-:-:S02]  /*8660*/  ISETP.LT.U32.AND P1, PT, R11, 0x12, P1 ;  /* 0x000000120b00780c */ /* 0x000fc40000f21070 */
[----:B------:R-:W-:Y:S01]  /*8670*/  PLOP3.LUT P4, PT, PT, PT, UP0, 0x80, 0x0 ;  /* 0x000000000000781c */ /* 0x000fe20003f8f008 */
[----:B------:R-:W0:Y:S01]  /*8680*/  @P5 S2R R5, SR_CgaCtaId ;  /* 0x0000000000055919 */ /* 0x000e220000008800 */
[----:B------:R-:W-:-:S04]  /*8690*/  @P5 MOV R4, 0x400 ;  /* 0x0000040000045802 */ /* 0x000fc80000000f00 */
[----:B0-----:R-:W-:Y:S01]  /*86a0*/  @P5 LEA R10, R5, R4, 0x18 ;  /* 0x00000004050a5211 */ /* 0x001fe200078ec0ff */
[----:B------:R-:W-:-:S03]  /*86b0*/  IMAD.WIDE.U32 R4, R6, 0x38e38e39, RZ ;  /* 0x38e38e3906047825 */ /* 0x000fc600078e00ff */
[----:B------:R0:W-:Y:S01]  /*86c0*/  @P5 SYNCS.ARRIVE.TRANS64.A1T0 RZ, [R10+URZ+0x158], RZ ;  /* 0x000158ff0aff59a7 */ /* 0x0001e2000810003f */
[----:B------:R-:W-:Y:S01]  /*86d0*/  IADD3 R2, P5, R2, R8, RZ ;  /* 0x0000000802027210 */ /* 0x000fe20007fbe0ff */
[----:B------:R-:W-:Y:S01]  /*86e0*/  IMAD.MOV.U32 R4, RZ, RZ, -0x1 ;  /* 0xffffffffff047424 */ /* 0x000fe200078e00ff */
[----:B------:R-:W-:Y:S02]  /*86f0*/  SHF.R.U32.HI R11, RZ, 0x2, R5 ;  /* 0x00000002ff0b7819 */ /* 0x000fe40000011605 */
[----:B------:R-:W-:Y:S01]  /*8700*/  SEL R5, RZ, 0x1, !P1 ;  /* 0x00000001ff057807 */ /* 0x000fe20004800000 */
[----:B------:R-:W-:Y:S01]  /*8710*/  IMAD.X R3, R3, 0x1, R0, P5 ;  /* 0x0000000103037824 */ /* 0x000fe200028e0600 */
[----:B------:R-:W-:Y:S01]  /*8720*/  ISETP.GE.U32.AND P1, PT, R2, UR4, PT ;  /* 0x0000000402007c0c */ /* 0x000fe2000bf26070 */
[----:B------:R-:W-:Y:S01]  /*8730*/  IMAD R15, R11, -0x12, R6 ;  /* 0xffffffee0b0f7824 */ /* 0x000fe200078e0206 */
[----:B------:R-:W-:Y:S01]  /*8740*/  LOP3.LUT R12, R12, R5, RZ, 0x3c, !PT ;  /* 0x000000050c0c7212 */ /* 0x000fe200078e3cff */
[----:B------:R-:W-:Y:S01]  /*8750*/  IMAD.MOV.U32 R6, RZ, RZ, -0x1 ;  /* 0xffffffffff067424 */ /* 0x000fe200078e00ff */
[----:B------:R-:W-:Y:S01]  /*8760*/  ISETP.GE.U32.AND.EX P1, PT, R3, UR5, PT, P1 ;  /* 0x0000000503007c0c */ /* 0x000fe2000bf26110 */
[----:B------:R-:W-:Y:S01]  /*8770*/  IMAD.MOV.U32 R5, RZ, RZ, -0x1 ;  /* 0xffffffffff057424 */ /* 0x000fe200078e00ff */
[----:B------:R-:W-:-:S02]  /*8780*/  @P4 LOP3.LUT R12, R12, 0x1, R11, 0x78, !PT ;  /* 0x000000010c0c4812 */ /* 0x000fc400078e780b */
[----:B0-----:R-:W-:-:S09]  /*8790*/  PRMT R10, RZ, 0x7610, R10 ;  /* 0x00007610ff0a7816 */ /* 0x001fd2000000000a */
[----:B------:R-:W-:Y:S05]  /*87a0*/  @P1 BRA `(.L_x_180) ;  /* 0x00000004004c1947 */ /* 0x000fea0003800000 */
[----:B------:R-:W0:Y:S01]  /*87b0*/  S2R R17, SR_CTAID.X ;  /* 0x0000000000117919 */ /* 0x000e220000002500 */
[----:B------:R-:W-:Y:S01]  /*87c0*/  ULDC.64 UR4, c[0x0][0x628] ;  /* 0x00018a0000047ab9 */ /* 0x000fe20000000a00 */
[----:B------:R-:W1:Y:S01]  /*87d0*/  LDC R18, c[0x0][0x144] ;  /* 0x00005100ff127b82 */ /* 0x000e620000000800 */
[----:B------:R-:W-:Y:S01]  /*87e0*/  ISETP.NE.U32.AND P1, PT, RZ, UR4, PT ;  /* 0x00000004ff007c0c */ /* 0x000fe2000bf25070 */
[----:B------:R-:W2:Y:S01]  /*87f0*/  S2R R6, SR_CTAID.Y ;  /* 0x0000000000067919 */ /* 0x000ea20000002600 */
[----:B------:R-:W-:Y:S01]  /*8800*/  ULDC UR6, c[0x0][0x150] ;  /* 0x0000540000067ab9 */ /* 0x000fe20000000800 */
[----:B------:R-:W-:Y:S01]  /*8810*/  ULDC UR7, c[0x0][0x630] ;  /* 0x00018c0000077ab9 */ /* 0x000fe20000000800 */
[----:B------:R-:W-:Y:S01]  /*8820*/  ISETP.NE.AND.EX P1, PT, RZ, UR5, PT, P1 ;  /* 0x00000005ff007c0c */ /* 0x000fe2000bf25310 */
[----:B------:R-:W-:Y:S01]  /*8830*/  IMAD.MOV.U32 R4, RZ, RZ, R2 ;  /* 0x000000ffff047224 */ /* 0x000fe200078e0002 */
[----:B0-----:R-:W-:-:S05]  /*8840*/  I2FP.F32.U32 R5, R17 ;  /* 0x0000001100057245 */ /* 0x001fca0000201000 */
[----:B------:R-:W-:Y:S01]  /*8850*/  FMUL R20, R5, UR6 ;  /* 0x0000000605147c20 */ /* 0x000fe20008400000 */
[----:B------:R-:W-:-:S05]  /*8860*/  IMAD.MOV.U32 R5, RZ, RZ, R3 ;  /* 0x000000ffff057224 */ /* 0x000fca00078e0003 */
[----:B--2---:R-:W-:Y:S05]  /*8870*/  @!P1 BRA `(.L_x_181) ;  /* 0x0000000000289947 */ /* 0x004fea0003800000 */
[----:B------:R-:W-:Y:S02]  /*8880*/  ULDC UR6, c[0x0][0x634] ;  /* 0x00018d0000067ab9 */ /* 0x000fe40000000800 */
[----:B------:R-:W-:-:S05]  /*8890*/  IADD3 R5, P1, R2, UR6, RZ ;  /* 0x0000000602057c10 */ /* 0x000fca000ff3e0ff */
[----:B------:R-:W-:-:S04]  /*88a0*/  IMAD.X R19, RZ, RZ, R3, P1 ;  /* 0x000000ffff137224 */ /* 0x000fc800008e0603 */
[----:B------:R-:W-:-:S04]  /*88b0*/  IMAD.WIDE.U32 R10, R19, UR4, RZ ;  /* 0x00000004130a7c25 */ /* 0x000fc8000f8e00ff */
[----:B------:R-:W-:-:S04]  /*88c0*/  IMAD.WIDE.U32 R10, P1, R5, UR5, R10 ;  /* 0x00000005050a7c25 */ /* 0x000fc8000f82000a */
[----:B------:R-:W-:-:S04]  /*88d0*/  IMAD.WIDE.U32 R4, R5, UR4, RZ ;  /* 0x0000000405047c25 */ /* 0x000fc8000f8e00ff */
[----:B------:R-:W-:Y:S01]  /*88e0*/  IMAD.MOV.U32 R4, RZ, RZ, R11 ;  /* 0x000000ffff047224 */ /* 0x000fe200078e000b */
[----:B------:R-:W-:Y:S01]  /*88f0*/  IADD3 RZ, P4, R5, R10, RZ ;  /* 0x0000000a05ff7210 */ /* 0x000fe20007f9e0ff */
[----:B------:R-:W-:-:S04]  /*8900*/  IMAD.X R5, RZ, RZ, RZ, P1 ;  /* 0x000000ffff057224 */ /* 0x000fc800008e06ff */
[----:B------:R-:W-:-:S08]  /*8910*/  IMAD.WIDE.U32.X R4, R19, UR5, R4, P4 ;  /* 0x0000000513047c25 */ /* 0x000fd0000a0e0404 */
.L_x_181:
[--C-:B------:R-:W-:Y:S01]  /*8920*/  SHF.R.U64 R16, R4, UR7, R5.reuse ;  /* 0x0000000704107c19 */ /* 0x100fe20008001205 */
[----:B------:R-:W0:Y:S01]  /*8930*/  F2I.U32.TRUNC.NTZ R20, R20 ;  /* 0x0000001400147305 */ /* 0x000e22000020f000 */
[----:B------:R-:W-:Y:S01]  /*8940*/  SHF.R.U32.HI R4, RZ, UR7, R5 ;  /* 0x00000007ff047c19 */ /* 0x000fe20008011605 */
[----:B------:R-:W-:Y:S01]  /*8950*/  ULDC.64 UR4, c[0x0][0x620] ;  /* 0x0001880000047ab9 */ /* 0x000fe20000000a00 */
[----:B------:R-:W-:Y:S01]  /*8960*/  IADD3 R11, P1, RZ, -R16, RZ ;  /* 0x80000010ff0b7210 */ /* 0x000fe20007f3e0ff */
[----:B------:R-:W-:Y:S01]  /*8970*/  ULDC.64 UR6, c[0x0][0x640] ;  /* 0x0001900000067ab9 */ /* 0x000fe20000000a00 */
[----:B------:R-:W2:Y:S03]  /*8980*/  LDC R21, c[0x0][0x148] ;  /* 0x00005200ff157b82 */ /* 0x000ea60000000800 */
[----:B------:R-:W-:Y:S01]  /*8990*/  IMAD.X R4, RZ, RZ, ~R4, P1 ;  /* 0x000000ffff047224 */ /* 0x000fe200008e0e04 */
[----:B------:R-:W-:-:S03]  /*89a0*/  ISETP.NE.U32.AND P1, PT, RZ, UR6, PT ;  /* 0x00000006ff007c0c */ /* 0x000fc6000bf25070 */
[----:B------:R-:W-:Y:S01]  /*89b0*/  IMAD R10, R4, UR4, RZ ;  /* 0x00000004040a7c24 */ /* 0x000fe2000f8e02ff */
[----:B------:R-:W-:Y:S01]  /*89c0*/  ISETP.NE.AND.EX P1, PT, RZ, UR7, PT, P1 ;  /* 0x00000007ff007c0c */ /* 0x000fe2000bf25310 */
[----:B------:R-:W-:Y:S01]  /*89d0*/  IMAD.WIDE.U32 R4, R11, UR4, R2 ;  /* 0x000000040b047c25 */ /* 0x000fe2000f8e0002 */
[----:B------:R-:W-:-:S03]  /*89e0*/  ULDC UR4, c[0x0][0x618] ;  /* 0x0001860000047ab9 */ /* 0x000fc60000000800 */
[----:B------:R-:W-:Y:S01]  /*89f0*/  IMAD R11, R11, UR5, R10 ;  /* 0x000000050b0b7c24 */ /* 0x000fe2000f8e020a */
[----:B------:R-:W-:Y:S01]  /*8a00*/  ULDC UR5, c[0x0][0x154] ;  /* 0x0000550000057ab9 */ /* 0x000fe20000000800 */
[----:B0-----:R-:W-:Y:S02]  /*8a10*/  IMAD.MOV R10, RZ, RZ, -R20 ;  /* 0x000000ffff0a7224 */ /* 0x001fe400078e0a14 */
[----:B------:R-:W-:Y:S02]  /*8a20*/  IMAD.IADD R5, R5, 0x1, R11 ;  /* 0x0000000105057824 */ /* 0x000fe400078e020b */
[----:B-1----:R-:W-:Y:S01]  /*8a30*/  IMAD R17, R18, R10, R17 ;  /* 0x0000000a12117224 */ /* 0x002fe200078e0211 */
[----:B------:R-:W-:Y:S02]  /*8a40*/  I2FP.F32.U32 R10, R6 ;  /* 0x00000006000a7245 */ /* 0x000fe40000201000 */
[--C-:B------:R-:W-:Y:S02]  /*8a50*/  SHF.R.U64 R18, R4, UR4, R5.reuse ;  /* 0x0000000404127c19 */ /* 0x100fe40008001205 */
[----:B------:R-:W-:Y:S01]  /*8a60*/  SHF.R.U32.HI R5, RZ, UR4, R5 ;  /* 0x00000004ff057c19 */ /* 0x000fe20008011605 */
[----:B------:R-:W-:Y:S01]  /*8a70*/  FMUL R10, R10, UR5 ;  /* 0x000000050a0a7c20 */ /* 0x000fe20008400000 */
[----:B------:R-:W-:-:S02]  /*8a80*/  ULDC UR4, c[0x0][0x608] ;  /* 0x0001820000047ab9 */ /* 0x000fc40000000800 */
[--C-:B------:R-:W-:Y:S01]  /*8a90*/  SHF.R.U64 R20, R18, UR4, R5.reuse ;  /* 0x0000000412147c19 */ /* 0x100fe20008001205 */
[----:B------:R0:W1:Y:S01]  /*8aa0*/  F2I.U32.TRUNC.NTZ R22, R10 ;  /* 0x0000000a00167305 */ /* 0x000062000020f000 */
[----:B------:R-:W-:Y:S01]  /*8ab0*/  SHF.R.U32.HI R5, RZ, UR4, R5 ;  /* 0x00000004ff057c19 */ /* 0x000fe20008011605 */
[----:B------:R-:W-:-:S03]  /*8ac0*/  ULDC UR4, c[0x0][0x658] ;  /* 0x0001960000047ab9 */ /* 0x000fc60000000800 */
[--C-:B------:R-:W-:Y:S02]  /*8ad0*/  SHF.R.U64 R19, R20, UR4, R5.reuse ;  /* 0x0000000414137c19 */ /* 0x100fe40008001205 */
[----:B------:R-:W-:-:S03]  /*8ae0*/  SHF.R.U32.HI R23, RZ, UR4, R5 ;  /* 0x00000004ff177c19 */ /* 0x000fc60008011605 */
[----:B------:R-:W-:Y:S02]  /*8af0*/  IMAD.MOV.U32 R4, RZ, RZ, R19 ;  /* 0x000000ffff047224 */ /* 0x000fe400078e0013 */
[----:B------:R-:W-:Y:S01]  /*8b00*/  IMAD.MOV.U32 R5, RZ, RZ, R23 ;  /* 0x000000ffff057224 */ /* 0x000fe200078e0017 */
[----:B0-----:R-:W-:Y:S06]  /*8b10*/  @!P1 BRA `(.L_x_182) ;  /* 0x0000000000289947 */ /* 0x001fec0003800000 */
        /* <DEDUP_REMOVED lines=10> */
.L_x_182:
[----:B------:R-:W-:Y:S01]  /*8bc0*/  ULDC UR4, c[0x0][0x648] ;  /* 0x0001920000047ab9 */ /* 0x000fe20000000800 */
[----:B-1----:R-:W-:Y:S01]  /*8bd0*/  IMAD.MOV R22, RZ, RZ, -R22 ;  /* 0x000000ffff167224 */ /* 0x002fe200078e0a16 */
[----:B------:R-:W-:Y:S01]  /*8be0*/  SHF.R.U64 R5, R4, UR4, R5 ;  /* 0x0000000404057c19 */ /* 0x000fe20008001205 */
[----:B------:R-:W-:Y:S01]  /*8bf0*/  ULDC UR4, c[0x0][0x638] ;  /* 0x00018e0000047ab9 */ /* 0x000fe20000000800 */
[----:B------:R-:W-:Y:S01]  /*8c00*/  LOP3.LUT R4, R20, UR17, RZ, 0xc0, !PT ;  /* 0x0000001114047c12 */ /* 0x000fe2000f8ec0ff */
[----:B--2---:R-:W-:Y:S01]  /*8c10*/  @P2 IMAD R17, R21, R22, R6 ;  /* 0x0000001615112224 */ /* 0x004fe200078e0206 */
[----:B------:R-:W-:Y:S01]  /*8c20*/  LOP3.LUT R18, R18, UR16, RZ, 0xc0, !PT ;  /* 0x0000001012127c12 */ /* 0x000fe2000f8ec0ff */
[----:B------:R-:W-:Y:S01]  /*8c30*/  IMAD.MOV R6, RZ, RZ, -R5 ;  /* 0x000000ffff067224 */ /* 0x000fe200078e0a05 */
[----:B------:R-:W-:Y:S01]  /*8c40*/  ULDC UR5, c[0x0][0x610] ;  /* 0x0001840000057ab9 */ /* 0x000fe20000000800 */
[----:B------:R-:W-:Y:S02]  /*8c50*/  IMAD R4, R5, UR18, R4 ;  /* 0x0000001205047c24 */ /* 0x000fe4000f8e0204 */
[----:B------:R-:W-:Y:S01]  /*8c60*/  IMAD R19, R6, UR4, R19 ;  /* 0x0000000406137c24 */ /* 0x000fe2000f8e0213 */
[----:B------:R-:W-:Y:S01]  /*8c70*/  ULDC UR4, c[0x0][0x600] ;  /* 0x0001800000047ab9 */ /* 0x000fe20000000800 */
[----:B------:R-:W-:-:S02]  /*8c80*/  IMAD R17, R4, UR5, R17 ;  /* 0x0000000504117c24 */ /* 0x000fc4000f8e0211 */
[----:B------:R-:W-:Y:S02]  /*8c90*/  IMAD R6, R19, UR4, R18 ;  /* 0x0000000413067c24 */ /* 0x000fe4000f8e0212 */
[----:B------:R-:W-:Y:S02]  /*8ca0*/  IMAD.MOV.U32 R10, RZ, RZ, 0x1 ;  /* 0x00000001ff0a7424 */ /* 0x000fe400078e00ff */
[----:B------:R-:W-:Y:S01]  /*8cb0*/  IMAD.MOV.U32 R4, RZ, RZ, R16 ;  /* 0x000000ffff047224 */ /* 0x000fe200078e0010 */
[----:B------:R-:W-:Y:S02]  /*8cc0*/  SEL R5, R6, R17, !P2 ;  /* 0x0000001106057207 */ /* 0x000fe40005000000 */
[----:B------:R-:W-:-:S07]  /*8cd0*/  SEL R6, R17, R6, !P2 ;  /* 0x0000000611067207 */ /* 0x000fce0005000000 */
.L_x_180:
[----:B------:R-:W-:Y:S05]  /*8ce0*/  BSYNC B1 ;  /* 0x0000000000017941 */ /* 0x000fea0003800000 */
.L_x_179:
[----:B------:R-:W-:-:S13]  /*8cf0*/  LOP3.LUT P1, RZ, R10, 0xff, RZ, 0xc0, !PT ;  /* 0x000000ff0aff7812 */ /* 0x000fda000782c0ff */
[----:B------:R-:W-:Y:S05]  /*8d00*/  @P1 BRA `(.L_x_183) ;  /* 0xfffffff400441947 */ /* 0x000fea000383ffff */
[----:B------:R-:W-:Y:S05]  /*8d10*/  BSYNC B0 ;  /* 0x0000000000007941 */ /* 0x000fea0003800000 */
.L_x_171:
[----:B------:R-:W-:-:S03]  /*8d20*/  UMOV UR4, 0xffffffff ;  /* 0xffffffff00047882 */ /* 0x000fc60000000000 */
[----:B------:R-:W-:Y:S05]  /*8d30*/  BRA.DIV UR4, `(.L_x_184) ;  /* 0x0000000e04447947 */ /* 0x000fea000b800000 */
[----:B------:R-:W-:-:S13]  /*8d40*/  ELECT P0, URZ, PT ;  /* 0x00000000003f782f */ /* 0x000fda0003800000 */
.L_x_214:
[----:B------:R-:W-:Y:S04]  /*8d50*/  BSSY B0, `(.L_x_185) ;  /* 0x00000a9000007945 */ /* 0x000fe80003800000 */
[----:B------:R-:W-:Y:S05]  /*8d60*/  @!P0 BRA `(.L_x_186) ;  /* 0x00000008009c8947 */ /* 0x000fea0003800000 */
[----:B------:R-:W-:-:S04]  /*8d70*/  LOP3.LUT R7, R7, 0x2, RZ, 0xfc, !PT ;  /* 0x0000000207077812 */ /* 0x000fc800078efcff */
[----:B------:R-:W-:-:S13]  /*8d80*/  ISETP.NE.AND P0, PT, R7, 0x3, PT ;  /* 0x000000030700780c */ /* 0x000fda0003f05270 */
[----:B------:R-:W-:Y:S05]  /*8d90*/  @!P0 BRA `(.L_x_187) ;  /* 0x0000000000048947 */ /* 0x000fea0003800000 */
[----:B------:R-:W-:Y:S01]  /*8da0*/  BPT.TRAP 0x1 ;  /* 0x000000040000795c */ /* 0x000fe20000300000 */
.L_x_187:
[----:B------:R-:W0:Y:S01]  /*8db0*/  S2R R3, SR_CgaCtaId ;  /* 0x0000000000037919 */ /* 0x000e220000008800 */
[----:B------:R-:W-:Y:S02]  /*8dc0*/  MOV R0, 0x400 ;  /* 0x0000040000007802 */ /* 0x000fe40000000f00 */
[----:B------:R-:W-:Y:S02]  /*8dd0*/  SHF.L.U32 R2, R12, 0x1f, RZ ;  /* 0x0000001f0c027819 */ /* 0x000fe400000006ff */
[----:B0-----:R-:W-:-:S05]  /*8de0*/  LEA R0, R3, R0, 0x18 ;  /* 0x0000000003007211 */ /* 0x001fca00078ec0ff */
[----:B------:R-:W-:-:S04]  /*8df0*/  VIADD R0, R0, 0x90 ;  /* 0x0000009000007836 */ /* 0x000fc80000000000 */
[C---:B------:R-:W-:Y:S02]  /*8e00*/  IMAD R5, R15.reuse, 0x8, R0 ;  /* 0x000000080f057824 */ /* 0x040fe400078e0200 */
[----:B------:R-:W-:Y:S02]  /*8e10*/  VIADD R15, R15, 0x1 ;  /* 0x000000010f0f7836 */ /* 0x000fe40000000000 */
[----:B------:R-:W0:Y:S03]  /*8e20*/  SYNCS.PHASECHK.TRANS64.TRYWAIT P0, [R5+URZ], R2 ;  /* 0x00000002050075a7 */ /* 0x000e26000800017f */
[----:B------:R-:W-:-:S04]  /*8e30*/  ISETP.NE.AND P1, PT, R15, 0x12, PT ;  /* 0x000000120f00780c */ /* 0x000fc80003f25270 */
[----:B------:R-:W-:Y:S02]  /*8e40*/  SEL R3, RZ, 0x1, P1 ;  /* 0x00000001ff037807 */ /* 0x000fe40000800000 */
[----:B------:R-:W-:Y:S02]  /*8e50*/  SEL R15, R15, RZ, P1 ;  /* 0x000000ff0f0f7207 */ /* 0x000fe40000800000 */
[----:B------:R-:W-:-:S03]  /*8e60*/  LOP3.LUT R12, R12, R3, RZ, 0x3c, !PT ;  /* 0x000000030c0c7212 */ /* 0x000fc600078e3cff */
[----:B------:R-:W-:Y:S01]  /*8e70*/  IMAD R7, R15, 0x8, R0 ;  /* 0x000000080f077824 */ /* 0x000fe200078e0200 */
[----:B------:R-:W-:Y:S01]  /*8e80*/  SHF.L.U32 R4, R12, 0x1f, RZ ;  /* 0x0000001f0c047819 */ /* 0x000fe200000006ff */
[----:B0-----:R-:W-:Y:S06]  /*8e90*/  @!P0 BRA `(.L_x_188) ;  /* 0x0000000c00108947 */ /* 0x001fec0003800000 */
.L_x_215:
[----:B------:R-:W1:Y:S01]  /*8ea0*/  SYNCS.PHASECHK.TRANS64.TRYWAIT P0, [R7+URZ], R4 ;  /* 0x00000004070075a7 */ /* 0x000e62000800017f */
[----:B0-----:R-:W-:-:S05]  /*8eb0*/  VIADD R2, R15, 0x1 ;  /* 0x000000010f027836 */ /* 0x001fca0000000000 */
[----:B------:R-:W-:-:S04]  /*8ec0*/  ISETP.NE.AND P1, PT, R2, 0x12, PT ;  /* 0x000000120200780c */ /* 0x000fc80003f25270 */
[----:B------:R-:W-:Y:S02]  /*8ed0*/  SEL R3, RZ, 0x1, P1 ;  /* 0x00000001ff037807 */ /* 0x000fe40000800000 */
[----:B------:R-:W-:Y:S02]  /*8ee0*/  SEL R9, R2, RZ, P1 ;  /* 0x000000ff02097207 */ /* 0x000fe40000800000 */
[----:B------:R-:W-:-:S03]  /*8ef0*/  LOP3.LUT R12, R12, R3, RZ, 0x3c, !PT ;  /* 0x000000030c0c7212 */ /* 0x000fc600078e3cff */
[----:B------:R-:W-:Y:S01]  /*8f00*/  IMAD R6, R9, 0x8, R0 ;  /* 0x0000000809067824 */ /* 0x000fe200078e0200 */
[----:B------:R-:W-:Y:S01]  /*8f10*/  SHF.L.U32 R5, R12, 0x1f, RZ ;  /* 0x0000001f0c057819 */ /* 0x000fe200000006ff */
[----:B-1----:R-:W-:Y:S06]  /*8f20*/  @!P0 BRA `(.L_x_189) ;  /* 0x0000000c00008947 */ /* 0x002fec0003800000 */
.L_x_216:
[----:B------:R-:W1:Y:S01]  /*8f30*/  SYNCS.PHASECHK.TRANS64.TRYWAIT P0, [R6+URZ], R5 ;  /* 0x00000005060075a7 */ /* 0x000e62000800017f */
[----:B------:R-:W-:-:S05]  /*8f40*/  VIADD R2, R9, 0x1 ;  /* 0x0000000109027836 */ /* 0x000fca0000000000 */
[----:B------:R-:W-:-:S04]  /*8f50*/  ISETP.NE.AND P1, PT, R2, 0x12, PT ;  /* 0x000000120200780c */ /* 0x000fc80003f25270 */
[----:B------:R-:W-:Y:S02]  /*8f60*/  SEL R3, RZ, 0x1, P1 ;  /* 0x00000001ff037807 */ /* 0x000fe40000800000 */
[----:B0-----:R-:W-:Y:S02]  /*8f70*/  SEL R7, R2, RZ, P1 ;  /* 0x000000ff02077207 */ /* 0x001fe40000800000 */
[----:B------:R-:W-:-:S03]  /*8f80*/  LOP3.LUT R12, R12, R3, RZ, 0x3c, !PT ;  /* 0x000000030c0c7212 */ /* 0x000fc600078e3cff */
[----:B------:R-:W-:Y:S01]  /*8f90*/  IMAD R9, R7, 0x8, R0 ;  /* 0x0000000807097824 */ /* 0x000fe200078e0200 */
[----:B------:R-:W-:Y:S01]  /*8fa0*/  SHF.L.U32 R4, R12, 0x1f, RZ ;  /* 0x0000001f0c047819 */ /* 0x000fe200000006ff */
[----:B-1----:R-:W-:Y:S06]  /*8fb0*/  @!P0 BRA `(.L_x_190) ;  /* 0x0000000800f08947 */ /* 0x002fec0003800000 */
.L_x_217:
[----:B------:R-:W1:Y:S01]  /*8fc0*/  SYNCS.PHASECHK.TRANS64.TRYWAIT P0, [R9+URZ], R4 ;  /* 0x00000004090075a7 */ /* 0x000e62000800017f */
[----:B------:R-:W-:-:S05]  /*8fd0*/  VIADD R2, R7, 0x1 ;  /* 0x0000000107027836 */ /* 0x000fca0000000000 */
[----:B------:R-:W-:-:S04]  /*8fe0*/  ISETP.NE.AND P1, PT, R2, 0x12, PT ;  /* 0x000000120200780c */ /* 0x000fc80003f25270 */
[----:B------:R-:W-:Y:S02]  /*8ff0*/  SEL R3, RZ, 0x1, P1 ;  /* 0x00000001ff037807 */ /* 0x000fe40000800000 */
[----:B------:R-:W-:Y:S02]  /*9000*/  SEL R7, R2, RZ, P1 ;  /* 0x000000ff02077207 */ /* 0x000fe40000800000 */
[----:B------:R-:W-:-:S03]  /*9010*/  LOP3.LUT R12, R12, R3, RZ, 0x3c, !PT ;  /* 0x000000030c0c7212 */ /* 0x000fc600078e3cff */
[----:B0-----:R-:W-:Y:S01]  /*9020*/  IMAD R6, R7, 0x8, R0 ;  /* 0x0000000807067824 */ /* 0x001fe200078e0200 */
[----:B------:R-:W-:Y:S01]  /*9030*/  SHF.L.U32 R5, R12, 0x1f, RZ ;  /* 0x0000001f0c057819 */ /* 0x000fe200000006ff */
[----:B-1----:R-:W-:Y:S06]  /*9040*/  @!P0 BRA `(.L_x_191) ;  /* 0x0000000800e08947 */ /* 0x002fec0003800000 */
.L_x_218:
        /* <DEDUP_REMOVED lines=9> */
.L_x_219:
        /* <DEDUP_REMOVED lines=9> */
.L_x_220:
        /* <DEDUP_REMOVED lines=9> */
.L_x_221:
        /* <DEDUP_REMOVED lines=9> */
.L_x_222:
        /* <DEDUP_REMOVED lines=9> */
.L_x_223:
        /* <DEDUP_REMOVED lines=9> */
.L_x_224:
        /* <DEDUP_REMOVED lines=9> */
.L_x_225:
        /* <DEDUP_REMOVED lines=9> */
.L_x_226:
        /* <DEDUP_REMOVED lines=9> */
.L_x_227:
        /* <DEDUP_REMOVED lines=9> */
.L_x_228:
        /* <DEDUP_REMOVED lines=9> */
.L_x_229:
        /* <DEDUP_REMOVED lines=9> */
.L_x_230:
[----:B------:R-:W1:Y:S01]  /*9710*/  SYNCS.PHASECHK.TRANS64.TRYWAIT P0, [R6+URZ], R5 ;  /* 0x00000005060075a7 */ /* 0x000e62000800017f */
[----:B------:R-:W-:-:S05]  /*9720*/  VIADD R2, R7, 0x1 ;  /* 0x0000000107027836 */ /* 0x000fca0000000000 */
[----:B------:R-:W-:-:S04]  /*9730*/  ISETP.NE.AND P1, PT, R2, 0x12, PT ;  /* 0x000000120200780c */ /* 0x000fc80003f25270 */
[----:B0-----:R-:W-:Y:S02]  /*9740*/  SEL R4, RZ, 0x1, P1 ;  /* 0x00000001ff047807 */ /* 0x001fe40000800000 */
[----:B------:R-:W-:Y:S02]  /*9750*/  SEL R3, R2, RZ, P1 ;  /* 0x000000ff02037207 */ /* 0x000fe40000800000 */
[----:B------:R-:W-:Y:S01]  /*9760*/  LOP3.LUT R4, R11, R4, RZ, 0x3c, !PT ;  /* 0x000000040b047212 */ /* 0x000fe200078e3cff */
[----:B-1----:R-:W-:Y:S06]  /*9770*/  @!P0 BRA `(.L_x_204) ;  /* 0x0000000800188947 */ /* 0x002fec0003800000 */
.L_x_231:
[----:B------:R-:W-:Y:S01]  /*9780*/  IMAD R3, R3, 0x8, R0 ;  /* 0x0000000803037824 */ /* 0x000fe200078e0200 */
[----:B------:R-:W-:-:S07]  /*9790*/  SHF.L.U32 R0, R4, 0x1f, RZ ;  /* 0x0000001f04007819 */ /* 0x000fce00000006ff */
.L_x_205:
[----:B-1----:R1:W2:Y:S02]  /*97a0*/  SYNCS.PHASECHK.TRANS64.TRYWAIT P0, [R3+URZ], R0 ;  /* 0x00000000030075a7 */ /* 0x0022a4000800017f */
[----:B--2---:R-:W-:Y:S05]  /*97b0*/  @!P0 NANOSLEEP.SYNCS 0x989680 ;  /* 0x009896800000895d */ /* 0x004fea0003900000 */
[----:B------:R-:W2:Y:S02]  /*97c0*/  @!P0 SYNCS.PHASECHK.TRANS64 P0, [R3+URZ], R0 ;  /* 0x00000000030085a7 */ /* 0x000ea4000800007f */
[----:B--2---:R-:W-:Y:S05]  /*97d0*/  @!P0 BRA `(.L_x_205) ;  /* 0xfffffffc00f08947 */ /* 0x004fea000383ffff */
.L_x_186:
[----:B------:R-:W-:Y:S05]  /*97e0*/  BSYNC B0 ;  /* 0x0000000000007941 */ /* 0x000fea0003800000 */
.L_x_185:
[----:B------:R-:W-:Y:S05]  /*97f0*/  EXIT ;  /* 0x000000000000794d */ /* 0x000fea0003800000 */
.L_x_16:
[----:B0-----:R-:W-:-:S04]  /*9800*/  IMAD.U32 R17, RZ, RZ, UR15 ;  /* 0x0000000fff117e24 */ /* 0x001fc8000f8e00ff */
[----:B------:R0:W1:Y:S03]  /*9810*/  SYNCS.PHASECHK.TRANS64.TRYWAIT P0, [R17+URZ+-0x8], R16 ;  /* 0xfffff810110075a7 */ /* 0x000066000800017f */
[----:B-1----:R-:W-:Y:S05]  /*9820*/  @!P0 NANOSLEEP.SYNCS 0x989680 ;  /* 0x009896800000895d */ /* 0x002fea0003900000 */
[----:B------:R-:W1:Y:S02]  /*9830*/  @!P0 SYNCS.PHASECHK.TRANS64 P0, [R17+URZ+-0x8], R16 ;  /* 0xfffff810110085a7 */ /* 0x000e64000800007f */
[----:B-1----:R-:W-:Y:S05]  /*9840*/  @!P0 BRA `(.L_x_16) ;  /* 0xfffffffc00ec8947 */ /* 0x002fea000383ffff */
[----:B------:R-:W-:Y:S05]  /*9850*/  BRA `(.L_x_206) ;  /* 0xffffff7c00787947 */ /* 0x000fea000383ffff */
.L_x_21:
[----:B-1----:R-:W-:-:S04]  /*9860*/  IMAD.U32 R17, RZ, RZ, UR6 ;  /* 0x00000006ff117e24 */ /* 0x002fc8000f8e00ff */
[----:B------:R1:W2:Y:S03]  /*9870*/  SYNCS.PHASECHK.TRANS64.TRYWAIT P0, [R17+URZ], R16 ;  /* 0x00000010110075a7 */ /* 0x0002a6000800017f */
[----:B--2---:R-:W-:Y:S05]  /*9880*/  @!P0 NANOSLEEP.SYNCS 0x989680 ;  /* 0x009896800000895d */ /* 0x004fea0003900000 */
[----:B------:R-:W2:Y:S02]  /*9890*/  @!P0 SYNCS.PHASECHK.TRANS64 P0, [R17+URZ], R16 ;  /* 0x00000010110085a7 */ /* 0x000ea4000800007f */
[----:B--2---:R-:W-:Y:S05]  /*98a0*/  @!P0 BRA `(.L_x_21) ;  /* 0xfffffffc00ec8947 */ /* 0x004fea000383ffff */
[----:B------:R-:W-:Y:S05]  /*98b0*/  BRA `(.L_x_20) ;  /* 0xffffff8000a47947 */ /* 0x000fea000383ffff */
.L_x_27:
[----:B-1----:R-:W-:-:S04]  /*98c0*/  IMAD.U32 R18, RZ, RZ, UR9 ;  /* 0x00000009ff127e24 */ /* 0x002fc8000f8e00ff */
[----:B------:R1:W2:Y:S03]  /*98d0*/  SYNCS.PHASECHK.TRANS64.TRYWAIT P0, [R18+URZ], R17 ;  /* 0x00000011120075a7 */ /* 0x0002a6000800017f */
[----:B--2---:R-:W-:Y:S05]  /*98e0*/  @!P0 NANOSLEEP.SYNCS 0x989680 ;  /* 0x009896800000895d */ /* 0x004fea0003900000 */
[----:B------:R-:W2:Y:S02]  /*98f0*/  @!P0 SYNCS.PHASECHK.TRANS64 P0, [R18+URZ], R17 ;  /* 0x00000011120085a7 */ /* 0x000ea4000800007f */
[----:B--2---:R-:W-:Y:S05]  /*9900*/  @!P0 BRA `(.L_x_27) ;  /* 0xfffffffc00ec8947 */ /* 0x004fea000383ffff */
[----:B------:R-:W-:Y:S05]  /*9910*/  BRA `(.L_x_26) ;  /* 0xffffff8800dc7947 */ /* 0x000fea000383ffff */
.L_x_35:
[----:B0-----:R-:W-:-:S04]  /*9920*/  IMAD.U32 R17, RZ, RZ, UR15 ;  /* 0x0000000fff117e24 */ /* 0x001fc8000f8e00ff */
[----:B------:R0:W1:Y:S03]  /*9930*/  SYNCS.PHASECHK.TRANS64.TRYWAIT P0, [R17+URZ+0x8], R16 ;  /* 0x00000810110075a7 */ /* 0x000066000800017f */
[----:B-1----:R-:W-:Y:S05]  /*9940*/  @!P0 NANOSLEEP.SYNCS 0x989680 ;  /* 0x009896800000895d */ /* 0x002fea0003900000 */
[----:B------:R-:W1:Y:S02]  /*9950*/  @!P0 SYNCS.PHASECHK.TRANS64 P0, [R17+URZ+0x8], R16 ;  /* 0x00000810110085a7 */ /* 0x000e64000800007f */
[----:B-1----:R-:W-:Y:S05]  /*9960*/  @!P0 BRA `(.L_x_35) ;  /* 0xfffffffc00ec8947 */ /* 0x002fea000383ffff */
[----:B------:R-:W-:Y:S05]  /*9970*/  BRA `(.L_x_207) ;  /* 0xffffff9800347947 */ /* 0x000fea000383ffff */
.L_x_172:
[----:B------:R-:W-:Y:S01]  /*9980*/  BSSY B1, `(.L_x_208) ;  /* 0x0000006000017945 */ /* 0x000fe20003800000 */
[----:B------:R-:W-:-:S07]  /*9990*/  IMAD.MOV.U32 R10, RZ, RZ, -0x1 ;  /* 0xffffffffff0a7424 */ /* 0x000fce00078e00ff */
[----:B------:R-:W-:Y:S05]  /*99a0*/  WARPSYNC.COLLECTIVE R10, `(.L_x_209) ;  /* 0x000000000a0c7348 */ /* 0x000fea0003c00000 */
[----:B------:R-:W-:Y:S02]  /*99b0*/  ELECT P1, UR62, PT ;  /* 0x00000000003e782f */ /* 0x000fe40003820000 */
[----:B------:R-:W-:Y:S01]  /*99c0*/  MOV R10, UR62 ;  /* 0x0000003e000a7c02 */ /* 0x000fe20008000f00 */
[----:B------:R-:W-:Y:S10]  /*99d0*/  ENDCOLLECTIVE ;  /* 0x000000000000791b */ /* 0x000ff40003800000 */
.L_x_209:
[----:B------:R-:W-:Y:S05]  /*99e0*/  BSYNC B1 ;  /* 0x0000000000017941 */ /* 0x000fea0003800000 */
.L_x_208:
[----:B------:R-:W-:Y:S05]  /*99f0*/  BRA `(.L_x_210) ;  /* 0xffffffe800147947 */ /* 0x000fea000383ffff */
.L_x_175:
[----:B-1----:R1:W2:Y:S02]  /*9a00*/  SYNCS.PHASECHK.TRANS64.TRYWAIT P1, [R19+URZ+0x90], R10 ;  /* 0x0000900a130075a7 */ /* 0x0022a4000802017f */
[----:B--2---:R-:W-:Y:S05]  /*9a10*/  @!P1 NANOSLEEP.SYNCS 0x989680 ;  /* 0x009896800000995d */ /* 0x004fea0003900000 */
[----:B------:R-:W2:Y:S02]  /*9a20*/  @!P1 SYNCS.PHASECHK.TRANS64 P1, [R19+URZ+0x90], R10 ;  /* 0x0000900a130095a7 */ /* 0x000ea4000802007f */
[----:B--2---:R-:W-:Y:S05]  /*9a30*/  @!P1 BRA `(.L_x_175) ;  /* 0xfffffffc00f09947 */ /* 0x004fea000383ffff */
[----:B------:R-:W-:Y:S05]  /*9a40*/  BRA `(.L_x_211) ;  /* 0xffffffe800487947 */ /* 0x000fea000383ffff */
.L_x_184:
[----:B------:R-:W-:Y:S01]  /*9a50*/  BSSY B0, `(.L_x_212) ;  /* 0x0000006000007945 */ /* 0x000fe20003800000 */
[----:B------:R-:W-:-:S07]  /*9a60*/  IMAD.MOV.U32 R10, RZ, RZ, -0x1 ;  /* 0xffffffffff0a7424 */ /* 0x000fce00078e00ff */
[----:B------:R-:W-:Y:S05]  /*9a70*/  WARPSYNC.COLLECTIVE R10, `(.L_x_213) ;  /* 0x000000000a0c7348 */ /* 0x000fea0003c00000 */
[----:B------:R-:W-:Y:S02]  /*9a80*/  ELECT P1, UR62, PT ;  /* 0x00000000003e782f */ /* 0x000fe40003820000 */
[----:B------:R-:W-:Y:S01]  /*9a90*/  MOV R10, UR62 ;  /* 0x0000003e000a7c02 */ /* 0x000fe20008000f00 */
[----:B------:R-:W-:Y:S10]  /*9aa0*/  ENDCOLLECTIVE ;  /* 0x000000000000791b */ /* 0x000ff40003800000 */
.L_x_213:
[----:B------:R-:W-:Y:S05]  /*9ab0*/  BSYNC B0 ;  /* 0x0000000000007941 */ /* 0x000fea0003800000 */
.L_x_212:
[----:B------:R-:W-:Y:S01]  /*9ac0*/  PLOP3.LUT P0, PT, P1, PT, PT, 0x80, 0x0 ;  /* 0x000000000000781c */ /* 0x000fe20000f0f070 */
[----:B------:R-:W-:-:S12]  /*9ad0*/  BRA `(.L_x_214) ;  /* 0xfffffff0009c7947 */ /* 0x000fd8000383ffff */
.L_x_188:
[----:B0-----:R0:W1:Y:S02]  /*9ae0*/  SYNCS.PHASECHK.TRANS64.TRYWAIT P0, [R5+URZ], R2 ;  /* 0x00000002050075a7 */ /* 0x001064000800017f */
[----:B-1----:R-:W-:Y:S05]  /*9af0*/  @!P0 NANOSLEEP.SYNCS 0x989680 ;  /* 0x009896800000895d */ /* 0x002fea0003900000 */
[----:B------:R-:W1:Y:S02]  /*9b00*/  @!P0 SYNCS.PHASECHK.TRANS64 P0, [R5+URZ], R2 ;  /* 0x00000002050085a7 */ /* 0x000e64000800007f */
[----:B-1----:R-:W-:Y:S05]  /*9b10*/  @!P0 BRA `(.L_x_188) ;  /* 0xfffffffc00f08947 */ /* 0x002fea000383ffff */
[----:B------:R-:W-:Y:S05]  /*9b20*/  BRA `(.L_x_215) ;  /* 0xfffffff000dc7947 */ /* 0x000fea000383ffff */
.L_x_189:
[----:B0-----:R0:W1:Y:S02]  /*9b30*/  SYNCS.PHASECHK.TRANS64.TRYWAIT P0, [R7+URZ], R4 ;  /* 0x00000004070075a7 */ /* 0x001064000800017f */
[----:B-1----:R-:W-:Y:S05]  /*9b40*/  @!P0 NANOSLEEP.SYNCS 0x989680 ;  /* 0x009896800000895d */ /* 0x002fea0003900000 */
[----:B------:R-:W1:Y:S02]  /*9b50*/  @!P0 SYNCS.PHASECHK.TRANS64 P0, [R7+URZ], R4 ;  /* 0x00000004070085a7 */ /* 0x000e64000800007f */
[----:B-1----:R-:W-:Y:S05]  /*9b60*/  @!P0 BRA `(.L_x_189) ;  /* 0xfffffffc00f08947 */ /* 0x002fea000383ffff */
[----:B------:R-:W-:Y:S05]  /*9b70*/  BRA `(.L_x_216) ;  /* 0xfffffff000ec7947 */ /* 0x000fea000383ffff */
.L_x_190:
[----:B0-----:R0:W1:Y:S02]  /*9b80*/  SYNCS.PHASECHK.TRANS64.TRYWAIT P0, [R6+URZ], R5 ;  /* 0x00000005060075a7 */ /* 0x001064000800017f */
[----:B-1----:R-:W-:Y:S05]  /*9b90*/  @!P0 NANOSLEEP.SYNCS 0x989680 ;  /* 0x009896800000895d */ /* 0x002fea0003900000 */
[----:B------:R-:W1:Y:S02]  /*9ba0*/  @!P0 SYNCS.PHASECHK.TRANS64 P0, [R6+URZ], R5 ;  /* 0x00000005060085a7 */ /* 0x000e64000800007f */
[----:B-1----:R-:W-:Y:S05]  /*9bb0*/  @!P0 BRA `(.L_x_190) ;  /* 0xfffffffc00f08947 */ /* 0x002fea000383ffff */
[----:B------:R-:W-:Y:S05]  /*9bc0*/  BRA `(.L_x_217) ;  /* 0xfffffff000fc7947 */ /* 0x000fea000383ffff */
.L_x_191:
[----:B0-----:R0:W1:Y:S02]  /*9bd0*/  SYNCS.PHASECHK.TRANS64.TRYWAIT P0, [R9+URZ], R4 ;  /* 0x00000004090075a7 */ /* 0x001064000800017f */
[----:B-1----:R-:W-:Y:S05]  /*9be0*/  @!P0 NANOSLEEP.SYNCS 0x989680 ;  /* 0x009896800000895d */ /* 0x002fea0003900000 */
[----:B------:R-:W1:Y:S02]  /*9bf0*/  @!P0 SYNCS.PHASECHK.TRANS64 P0, [R9+URZ], R4 ;  /* 0x00000004090085a7 */ /* 0x000e64000800007f */
[----:B-1----:R-:W-:Y:S05]  /*9c00*/  @!P0 BRA `(.L_x_191) ;  /* 0xfffffffc00f08947 */ /* 0x002fea000383ffff */
[----:B------:R-:W-:Y:S05]  /*9c10*/  BRA `(.L_x_218) ;  /* 0xfffffff4000c7947 */ /* 0x000fea000383ffff */
.L_x_192:
[----:B0-----:R0:W1:Y:S02]  /*9c20*/  SYNCS.PHASECHK.TRANS64.TRYWAIT P0, [R6+URZ], R5 ;  /* 0x00000005060075a7 */ /* 0x001064000800017f */
[----:B-1----:R-:W-:Y:S05]  /*9c30*/  @!P0 NANOSLEEP.SYNCS 0x989680 ;  /* 0x009896800000895d */ /* 0x002fea0003900000 */
[----:B------:R-:W1:Y:S02]  /*9c40*/  @!P0 SYNCS.PHASECHK.TRANS64 P0, [R6+URZ], R5 ;  /* 0x00000005060085a7 */ /* 0x000e64000800007f */
[----:B-1----:R-:W-:Y:S05]  /*9c50*/  @!P0 BRA `(.L_x_192) ;  /* 0xfffffffc00f08947 */ /* 0x002fea000383ffff */
[----:B------:R-:W-:Y:S05]  /*9c60*/  BRA `(.L_x_219) ;  /* 0xfffffff4001c7947 */ /* 0x000fea000383ffff */
.L_x_193:
[----:B0-----:R0:W1:Y:S02]  /*9c70*/  SYNCS.PHASECHK.TRANS64.TRYWAIT P0, [R9+URZ], R4 ;  /* 0x00000004090075a7 */ /* 0x001064000800017f */
[----:B-1----:R-:W-:Y:S05]  /*9c80*/  @!P0 NANOSLEEP.SYNCS 0x989680 ;  /* 0x009896800000895d */ /* 0x002fea0003900000 */
[----:B------:R-:W1:Y:S02]  /*9c90*/  @!P0 SYNCS.PHASECHK.TRANS64 P0, [R9+URZ], R4 ;  /* 0x00000004090085a7 */ /* 0x000e64000800007f */
[----:B-1----:R-:W-:Y:S05]  /*9ca0*/  @!P0 BRA `(.L_x_193) ;  /* 0xfffffffc00f08947 */ /* 0x002fea000383ffff */
[----:B------:R-:W-:Y:S05]  /*9cb0*/  BRA `(.L_x_220) ;  /* 0xfffffff4002c7947 */ /* 0x000fea000383ffff */
.L_x_194:
[----:B0-----:R0:W1:Y:S02]  /*9cc0*/  SYNCS.PHASECHK.TRANS64.TRYWAIT P0, [R6+URZ], R5 ;  /* 0x00000005060075a7 */ /* 0x001064000800017f */
[----:B-1----:R-:W-:Y:S05]  /*9cd0*/  @!P0 NANOSLEEP.SYNCS 0x989680 ;  /* 0x009896800000895d */ /* 0x002fea0003900000 */
[----:B------:R-:W1:Y:S02]  /*9ce0*/  @!P0 SYNCS.PHASECHK.TRANS64 P0, [R6+URZ], R5 ;  /* 0x00000005060085a7 */ /* 0x000e64000800007f */
[----:B-1----:R-:W-:Y:S05]  /*9cf0*/  @!P0 BRA `(.L_x_194) ;  /* 0xfffffffc00f08947 */ /* 0x002fea000383ffff */
[----:B------:R-:W-:Y:S05]  /*9d00*/  BRA `(.L_x_221) ;  /* 0xfffffff4003c7947 */ /* 0x000fea000383ffff */
.L_x_195:
[----:B0-----:R0:W1:Y:S02]  /*9d10*/  SYNCS.PHASECHK.TRANS64.TRYWAIT P0, [R9+URZ], R4 ;  /* 0x00000004090075a7 */ /* 0x001064000800017f */
[----:B-1----:R-:W-:Y:S05]  /*9d20*/  @!P0 NANOSLEEP.SYNCS 0x989680 ;  /* 0x009896800000895d */ /* 0x002fea0003900000 */
[----:B------:R-:W1:Y:S02]  /*9d30*/  @!P0 SYNCS.PHASECHK.TRANS64 P0, [R9+URZ], R4 ;  /* 0x00000004090085a7 */ /* 0x000e64000800007f */
[----:B-1----:R-:W-:Y:S05]  /*9d40*/  @!P0 BRA `(.L_x_195) ;  /* 0xfffffffc00f08947 */ /* 0x002fea000383ffff */
[----:B------:R-:W-:Y:S05]  /*9d50*/  BRA `(.L_x_222) ;  /* 0xfffffff4004c7947 */ /* 0x000fea000383ffff */
.L_x_196:
[----:B0-----:R0:W1:Y:S02]  /*9d60*/  SYNCS.PHASECHK.TRANS64.TRYWAIT P0, [R6+URZ], R5 ;  /* 0x00000005060075a7 */ /* 0x001064000800017f */
[----:B-1----:R-:W-:Y:S05]  /*9d70*/  @!P0 NANOSLEEP.SYNCS 0x989680 ;  /* 0x009896800000895d */ /* 0x002fea0003900000 */
[----:B------:R-:W1:Y:S02]  /*9d80*/  @!P0 SYNCS.PHASECHK.TRANS64 P0, [R6+URZ], R5 ;  /* 0x00000005060085a7 */ /* 0x000e64000800007f */
[----:B-1----:R-:W-:Y:S05]  /*9d90*/  @!P0 BRA `(.L_x_196) ;  /* 0xfffffffc00f08947 */ /* 0x002fea000383ffff */
[----:B------:R-:W-:Y:S05]  /*9da0*/  BRA `(.L_x_223) ;  /* 0xfffffff4005c7947 */ /* 0x000fea000383ffff */
.L_x_197:
[----:B0-----:R0:W1:Y:S02]  /*9db0*/  SYNCS.PHASECHK.TRANS64.TRYWAIT P0, [R9+URZ], R4 ;  /* 0x00000004090075a7 */ /* 0x001064000800017f */
[----:B-1----:R-:W-:Y:S05]  /*9dc0*/  @!P0 NANOSLEEP.SYNCS 0x989680 ;  /* 0x009896800000895d */ /* 0x002fea0003900000 */
[----:B------:R-:W1:Y:S02]  /*9dd0*/  @!P0 SYNCS.PHASECHK.TRANS64 P0, [R9+URZ], R4 ;  /* 0x00000004090085a7 */ /* 0x000e64000800007f */
[----:B-1----:R-:W-:Y:S05]  /*9de0*/  @!P0 BRA `(.L_x_197) ;  /* 0xfffffffc00f08947 */ /* 0x002fea000383ffff */
[----:B------:R-:W-:Y:S05]  /*9df0*/  BRA `(.L_x_224) ;  /* 0xfffffff4006c7947 */ /* 0x000fea000383ffff */
.L_x_198:
[----:B0-----:R0:W1:Y:S02]  /*9e00*/  SYNCS.PHASECHK.TRANS64.TRYWAIT P0, [R6+URZ], R5 ;  /* 0x00000005060075a7 */ /* 0x001064000800017f */
[----:B-1----:R-:W-:Y:S05]  /*9e10*/  @!P0 NANOSLEEP.SYNCS 0x989680 ;  /* 0x009896800000895d */ /* 0x002fea0003900000 */
[----:B------:R-:W1:Y:S02]  /*9e20*/  @!P0 SYNCS.PHASECHK.TRANS64 P0, [R6+URZ], R5 ;  /* 0x00000005060085a7 */ /* 0x000e64000800007f */
[----:B-1----:R-:W-:Y:S05]  /*9e30*/  @!P0 BRA `(.L_x_198) ;  /* 0xfffffffc00f08947 */ /* 0x002fea000383ffff */
[----:B------:R-:W-:Y:S05]  /*9e40*/  BRA `(.L_x_225) ;  /* 0xfffffff4007c7947 */ /* 0x000fea000383ffff */
.L_x_199:
[----:B0-----:R0:W1:Y:S02]  /*9e50*/  SYNCS.PHASECHK.TRANS64.TRYWAIT P0, [R9+URZ], R4 ;  /* 0x00000004090075a7 */ /* 0x001064000800017f */
[----:B-1----:R-:W-:Y:S05]  /*9e60*/  @!P0 NANOSLEEP.SYNCS 0x989680 ;  /* 0x009896800000895d */ /* 0x002fea0003900000 */
[----:B------:R-:W1:Y:S02]  /*9e70*/  @!P0 SYNCS.PHASECHK.TRANS64 P0, [R9+URZ], R4 ;  /* 0x00000004090085a7 */ /* 0x000e64000800007f */
[----:B-1----:R-:W-:Y:S05]  /*9e80*/  @!P0 BRA `(.L_x_199) ;  /* 0xfffffffc00f08947 */ /* 0x002fea000383ffff */
[----:B------:R-:W-:Y:S05]  /*9e90*/  BRA `(.L_x_226) ;  /* 0xfffffff4008c7947 */ /* 0x000fea000383ffff */
.L_x_200:
[----:B0-----:R0:W1:Y:S02]  /*9ea0*/  SYNCS.PHASECHK.TRANS64.TRYWAIT P0, [R6+URZ], R5 ;  /* 0x00000005060075a7 */ /* 0x001064000800017f */
[----:B-1----:R-:W-:Y:S05]  /*9eb0*/  @!P0 NANOSLEEP.SYNCS 0x989680 ;  /* 0x009896800000895d */ /* 0x002fea0003900000 */
[----:B------:R-:W1:Y:S02]  /*9ec0*/  @!P0 SYNCS.PHASECHK.TRANS64 P0, [R6+URZ], R5 ;  /* 0x00000005060085a7 */ /* 0x000e64000800007f */
[----:B-1----:R-:W-:Y:S05]  /*9ed0*/  @!P0 BRA `(.L_x_200) ;  /* 0xfffffffc00f08947 */ /* 0x002fea000383ffff */
[----:B------:R-:W-:Y:S05]  /*9ee0*/  BRA `(.L_x_227) ;  /* 0xfffffff4009c7947 */ /* 0x000fea000383ffff */
.L_x_201:
[----:B0-----:R0:W1:Y:S02]  /*9ef0*/  SYNCS.PHASECHK.TRANS64.TRYWAIT P0, [R9+URZ], R4 ;  /* 0x00000004090075a7 */ /* 0x001064000800017f */
[----:B-1----:R-:W-:Y:S05]  /*9f00*/  @!P0 NANOSLEEP.SYNCS 0x989680 ;  /* 0x009896800000895d */ /* 0x002fea0003900000 */
[----:B------:R-:W1:Y:S02]  /*9f10*/  @!P0 SYNCS.PHASECHK.TRANS64 P0, [R9+URZ], R4 ;  /* 0x00000004090085a7 */ /* 0x000e64000800007f */
[----:B-1----:R-:W-:Y:S05]  /*9f20*/  @!P0 BRA `(.L_x_201) ;  /* 0xfffffffc00f08947 */ /* 0x002fea000383ffff */
[----:B------:R-:W-:Y:S05]  /*9f30*/  BRA `(.L_x_228) ;  /* 0xfffffff400ac7947 */ /* 0x000fea000383ffff */
.L_x_202:
[----:B0-----:R0:W1:Y:S02]  /*9f40*/  SYNCS.PHASECHK.TRANS64.TRYWAIT P0, [R6+URZ], R5 ;  /* 0x00000005060075a7 */ /* 0x001064000800017f */
[----:B-1----:R-:W-:Y:S05]  /*9f50*/  @!P0 NANOSLEEP.SYNCS 0x989680 ;  /* 0x009896800000895d */ /* 0x002fea0003900000 */
[----:B------:R-:W1:Y:S02]  /*9f60*/  @!P0 SYNCS.PHASECHK.TRANS64 P0, [R6+URZ], R5 ;  /* 0x00000005060085a7 */ /* 0x000e64000800007f */
[----:B-1----:R-:W-:Y:S05]  /*9f70*/  @!P0 BRA `(.L_x_202) ;  /* 0xfffffffc00f08947 */ /* 0x002fea000383ffff */
[----:B------:R-:W-:Y:S05]  /*9f80*/  BRA `(.L_x_229) ;  /* 0xfffffff400bc7947 */ /* 0x000fea000383ffff */
.L_x_203:
[----:B0-----:R0:W1:Y:S02]  /*9f90*/  SYNCS.PHASECHK.TRANS64.TRYWAIT P0, [R9+URZ], R4 ;  /* 0x00000004090075a7 */ /* 0x001064000800017f */
[----:B-1----:R-:W-:Y:S05]  /*9fa0*/  @!P0 NANOSLEEP.SYNCS 0x989680 ;  /* 0x009896800000895d */ /* 0x002fea0003900000 */
[----:B------:R-:W1:Y:S02]  /*9fb0*/  @!P0 SYNCS.PHASECHK.TRANS64 P0, [R9+URZ], R4 ;  /* 0x00000004090085a7 */ /* 0x000e64000800007f */
[----:B-1----:R-:W-:Y:S05]  /*9fc0*/  @!P0 BRA `(.L_x_203) ;  /* 0xfffffffc00f08947 */ /* 0x002fea000383ffff */
[----:B------:R-:W-:Y:S05]  /*9fd0*/  BRA `(.L_x_230) ;  /* 0xfffffff400cc7947 */ /* 0x000fea000383ffff */
.L_x_204:
[----:B0-----:R0:W1:Y:S02]  /*9fe0*/  SYNCS.PHASECHK.TRANS64.TRYWAIT P0, [R6+URZ], R5 ;  /* 0x00000005060075a7 */ /* 0x001064000800017f */
[----:B-1----:R-:W-:Y:S05]  /*9ff0*/  @!P0 NANOSLEEP.SYNCS 0x989680 ;  /* 0x009896800000895d */ /* 0x002fea0003900000 */
[----:B------:R-:W1:Y:S02]  /*a000*/  @!P0 SYNCS.PHASECHK.TRANS64 P0, [R6+URZ], R5 ;  /* 0x00000005060085a7 */ /* 0x000e64000800007f */
[----:B-1----:R-:W-:Y:S05]  /*a010*/  @!P0 BRA `(.L_x_204) ;  /* 0xfffffffc00f08947 */ /* 0x002fea000383ffff */
[----:B------:R-:W-:Y:S05]  /*a020*/  BRA `(.L_x_231) ;  /* 0xfffffff400d47947 */ /* 0x000fea000383ffff */
.L_x_232:
[----:B------:R-:W-:-:S00]  /*a030*/  BRA `(.L_x_232) ;  /* 0xfffffffc00fc7947 */ /* 0x000fc0000383ffff */
[----:B------:R-:W-:-:S00]  /*a040*/  NOP ;  /* 0x0000000000007918 */ /* 0x000fc00000000000 */
        /* <DEDUP_REMOVED lines=11> */
.L_x_233:


//--------------------- .nv.shared._ZN7cutlass13device_kernelINS_4gemm6kernel13GemmUniversalIN4cute5tupleIJiiiiEEENS1_10collective13CollectiveMmaINS1_37MainloopSm90TmaGmmaWarpSpecializedFP8ILi18ENS5_IJNS4_1CILi1EEESB_SB_EEENS1_32KernelTmaWarpSpecializedPingpongEEENS5_IJNSA_ILi64EEENSA_ILi128EEESF_EEENS_12float_e5m2_tENS5_IJlSB_lEEESI_SJ_NS4_8TiledMMAINS4_8MMA_AtomIJNS4_4SM904GMMA31MMA_64x128x32_F32E5M2E5M2_SS_TNILNSN_7ScaleInE1ELSP_1EEEEEENS4_6LayoutISC_NS5_IJNSA_ILi0EEEST_ST_EEEEENS5_IJNS4_10UnderscoreESW_SW_EEEEENS4_13SM90_TMA_LOADENS4_14ComposedLayoutINS4_7SwizzleILi2ELi4ELi3EEENS4_18smem_ptr_flag_bitsILi8EEENSS_INS5_IJNSA_ILi8EEESF_EEENS5_IJSF_SB_EEEEEEEvNS4_8identityESZ_S19_vS1A_EENS_8epilogue10collective6detail29Sm90TmaWarpSpecializedAdapterINS1D_15DefaultEpilogueISI_SJ_SJ_NS1C_6thread17LinearCombinationISI_Li1EffLNS1H_9ScaleType4KindE0ELNS_15FloatRoundStyleE2ESI_EENS1_15EpilogueDefaultEEEEEvvEEEEvNT_6ParamsE --------------------------
	.section	.nv.shared._ZN7cutlass13device_kernelINS_4gemm6kernel13GemmUniversalIN4cute5tupleIJiiiiEEENS1_10collective13CollectiveMmaINS1_37MainloopSm90TmaGmmaWarpSpecializedFP8ILi18ENS5_IJNS4_1CILi1EEESB_SB_EEENS1_32KernelTmaWarpSpecializedPingpongEEENS5_IJNSA_ILi64EEENSA_ILi128EEESF_EEENS_12float_e5m2_tENS5_IJlSB_lEEESI_SJ_NS4_8TiledMMAINS4_8MMA_AtomIJNS4_4SM904GMMA31MMA_64x128x32_F32E5M2E5M2_SS_TNILNSN_7ScaleInE1ELSP_1EEEEEENS4_6LayoutISC_NS5_IJNSA_ILi0EEEST_ST_EEEEENS5_IJNS4_10UnderscoreESW_SW_EEEEENS4_13SM90_TMA_LOADENS4_14ComposedLayoutINS4_7SwizzleILi2ELi4ELi3EEENS4_18smem_ptr_flag_bitsILi8EEENSS_INS5_IJNSA_ILi8EEESF_EEENS5_IJSF_SB_EEEEEEEvNS4_8identityESZ_S19_vS1A_EENS_8epilogue10collective6detail29Sm90TmaWarpSpecializedAdapterINS1D_15DefaultEpilogueISI_SJ_SJ_NS1C_6thread17LinearCombinationISI_Li1EffLNS1H_9ScaleType4KindE0ELNS_15FloatRoundStyleE2ESI_EENS1_15EpilogueDefaultEEEEEvvEEEEvNT_6ParamsE,"aw",@nobits
	.sectionflags	@""
	.align	16
	.zero		1024


//--------------------- .nv.shared.reserved.0     --------------------------
	.section	.nv.shared.reserved.0,"aw",@nobits
	.weak		__nv_reservedSMEM_offset_0_alias
	.size		__nv_reservedSMEM_offset_0_alias, 0, 0
	.other		__nv_reservedSMEM_offset_0_alias,@"STO_CUDA_RESERVED_SHARED STV_DEFAULT"
__nv_reservedSMEM_offset_0_alias:
	.zero		0


//--------------------- .nv.global                --------------------------
	.section	.nv.global,"aw",@nobits
.nv.global:
	.type		_ZN40_INTERNAL_e45a9a8e_4_k_cu_12f9a907_301504cute1_E,@object
	.size		_ZN40_INTERNAL_e45a9a8e_4_k_cu_12f9a907_301504cute1_E,(_ZN40_INTERNAL_e45a9a8e_4_k_cu_12f9a907_301504cuda3std3__45__cpo6cbeginE - _ZN40_INTERNAL_e45a9a8e_4_k_cu_12f9a907_301504cute1_E)
_ZN40_INTERNAL_e45a9a8e_4_k_cu_12f9a907_301504cute1_E:
	.zero		1
	.type		_ZN40_INTERNAL_e45a9a8e_4_k_cu_12f9a907_301504cuda3std3__45__cpo6cbeginE,@object
	.size		_ZN40_INTERNAL_e45a9a8e_4_k_cu_12f9a907_301504cuda3std3__45__cpo6cbeginE,(_ZN40_INTERNAL_e45a9a8e_4_k_cu_12f9a907_301504cuda3std3__48in_placeE - _ZN40_INTERNAL_e45a9a8e_4_k_cu_12f9a907_301504cuda3std3__45__cpo6cbeginE)
_ZN40_INTERNAL_e45a9a8e_4_k_cu_12f9a907_301504cuda3std3__45__cpo6cbeginE:
	.zero		1
	.type		_ZN40_INTERNAL_e45a9a8e_4_k_cu_12f9a907_301504cuda3std3__48in_placeE,@object
	.size		_ZN40_INTERNAL_e45a9a8e_4_k_cu_12f9a907_301504cuda3std3__48in_placeE,(_ZN40_INTERNAL_e45a9a8e_4_k_cu_12f9a907_301504cuda3std6ranges3__45__cpo9iter_moveE - _ZN40_INTERNAL_e45a9a8e_4_k_cu_12f9a907_301504cuda3std3__48in_placeE)
_ZN40_INTERNAL_e45a9a8e_4_k_cu_12f9a907_301504cuda3std3__48in_placeE:
	.zero		1
	.type		_ZN40_INTERNAL_e45a9a8e_4_k_cu_12f9a907_301504cuda3std6ranges3__45__cpo9iter_moveE,@object
	.size		_ZN40_INTERNAL_e45a9a8e_4_k_cu_12f9a907_301504cuda3std6ranges3__45__cpo9iter_moveE,(_ZN40_INTERNAL_e45a9a8e_4_k_cu_12f9a907_301504cuda3std3__45__cpo5beginE - _ZN40_INTERNAL_e45a9a8e_4_k_cu_12f9a907_301504cuda3std6ranges3__45__cpo9iter_moveE)
_ZN40_INTERNAL_e45a9a8e_4_k_cu_12f9a907_301504cuda3std6ranges3__45__cpo9iter_moveE:
	.zero		1
	.type		_ZN40_INTERNAL_e45a9a8e_4_k_cu_12f9a907_301504cuda3std3__45__cpo5beginE,@object
	.size		_ZN40_INTERNAL_e45a9a8e_4_k_cu_12f9a907_301504cuda3std3__45__cpo5beginE,(_ZN40_INTERNAL_e45a9a8e_4_k_cu_12f9a907_301504cuda3std3__442_GLOBAL__N__e45a9a8e_4_k_cu_12f9a907_301506ignoreE - _ZN40_INTERNAL_e45a9a8e_4_k_cu_12f9a907_301504cuda3std3__45__cpo5beginE)
_ZN40_INTERNAL_e45a9a8e_4_k_cu_12f9a907_301504cuda3std3__45__cpo5beginE:
	.zero		1
	.type		_ZN40_INTERNAL_e45a9a8e_4_k_cu_12f9a907_301504cuda3std3__442_GLOBAL__N__e45a9a8e_4_k_cu_12f9a907_301506ignoreE,@object
	.size		_ZN40_INTERNAL_e45a9a8e_4_k_cu_12f9a907_301504cuda3std3__442_GLOBAL__N__e45a9a8e_4_k_cu_12f9a907_301506ignoreE,(_ZN40_INTERNAL_e45a9a8e_4_k_cu_12f9a907_301504cute7productE - _ZN40_INTERNAL_e45a9a8e_4_k_cu_12f9a907_301504cuda3std3__442_GLOBAL__N__e45a9a8e_4_k_cu_12f9a907_301506ignoreE)
_ZN40_INTERNAL_e45a9a8e_4_k_cu_12f9a907_301504cuda3std3__442_GLOBAL__N__e45a9a8e_4_k_cu_12f9a907_301506ignoreE:
	.zero		1
	.type		_ZN40_INTERNAL_e45a9a8e_4_k_cu_12f9a907_301504cute7productE,@object
	.size		_ZN40_INTERNAL_e45a9a8e_4_k_cu_12f9a907_301504cute7productE,(_ZN40_INTERNAL_e45a9a8e_4_k_cu_12f9a907_301504cuda3std3__45__cpo3endE - _ZN40_INTERNAL_e45a9a8e_4_k_cu_12f9a907_301504cute7productE)
_ZN40_INTERNAL_e45a9a8e_4_k_cu_12f9a907_301504cute7productE:
	.zero		1
	.type		_ZN40_INTERNAL_e45a9a8e_4_k_cu_12f9a907_301504cuda3std3__45__cpo3endE,@object
	.size		_ZN40_INTERNAL_e45a9a8e_4_k_cu_12f9a907_301504cuda3std3__45__cpo3endE,(_ZN40_INTERNAL_e45a9a8e_4_k_cu_12f9a907_301504cuda3std3__419piecewise_constructE - _ZN40_INTERNAL_e45a9a8e_4_k_cu_12f9a907_301504cuda3std3__45__cpo3endE)
_ZN40_INTERNAL_e45a9a8e_4_k_cu_12f9a907_301504cuda3std3__45__cpo3endE:
	.zero		1
	.type		_ZN40_INTERNAL_e45a9a8e_4_k_cu_12f9a907_301504cuda3std3__419piecewise_constructE,@object
	.size		_ZN40_INTERNAL_e45a9a8e_4_k_cu_12f9a907_301504cuda3std3__419piecewise_constructE,(_ZN40_INTERNAL_e45a9a8e_4_k_cu_12f9a907_301504cuda3std3__45__cpo4cendE - _ZN40_INTERNAL_e45a9a8e_4_k_cu_12f9a907_301504cuda3std3__419piecewise_constructE)
_ZN40_INTERNAL_e45a9a8e_4_k_cu_12f9a907_301504cuda3std3__419piecewise_constructE:
	.zero		1
	.type		_ZN40_INTERNAL_e45a9a8e_4_k_cu_12f9a907_301504cuda3std3__45__cpo4cendE,@object
	.size		_ZN40_INTERNAL_e45a9a8e_4_k_cu_12f9a907_301504cuda3std3__45__cpo4cendE,(_ZN40_INTERNAL_e45a9a8e_4_k_cu_12f9a907_301504cuda3std6ranges3__45__cpo4swapE - _ZN40_INTERNAL_e45a9a8e_4_k_cu_12f9a907_301504cuda3std3__45__cpo4cendE)
_ZN40_INTERNAL_e45a9a8e_4_k_cu_12f9a907_301504cuda3std3__45__cpo4cendE:
	.zero		1
	.type		_ZN40_INTERNAL_e45a9a8e_4_k_cu_12f9a907_301504cuda3std6ranges3__45__cpo4swapE,@object
	.size		_ZN40_INTERNAL_e45a9a8e_4_k_cu_12f9a907_301504cuda3std6ranges3__45__cpo4swapE,(.L_7 - _ZN40_INTERNAL_e45a9a8e_4_k_cu_12f9a907_301504cuda3std6ranges3__45__cpo4swapE)
_ZN40_INTERNAL_e45a9a8e_4_k_cu_12f9a907_301504cuda3std6ranges3__45__cpo4swapE:
	.zero		1
.L_7:


//--------------------- .nv.constant0._ZN7cutlass13device_kernelINS_4gemm6kernel13GemmUniversalIN4cute5tupleIJiiiiEEENS1_10collective13CollectiveMmaINS1_37MainloopSm90TmaGmmaWarpSpecializedFP8ILi18ENS5_IJNS4_1CILi1EEESB_SB_EEENS1_32KernelTmaWarpSpecializedPingpongEEENS5_IJNSA_ILi64EEENSA_ILi128EEESF_EEENS_12float_e5m2_tENS5_IJlSB_lEEESI_SJ_NS4_8TiledMMAINS4_8MMA_AtomIJNS4_4SM904GMMA31MMA_64x128x32_F32E5M2E5M2_SS_TNILNSN_7ScaleInE1ELSP_1EEEEEENS4_6LayoutISC_NS5_IJNSA_ILi0EEEST_ST_EEEEENS5_IJNS4_10UnderscoreESW_SW_EEEEENS4_13SM90_TMA_LOADENS4_14ComposedLayoutINS4_7SwizzleILi2ELi4ELi3EEENS4_18smem_ptr_flag_bitsILi8EEENSS_INS5_IJNSA_ILi8EEESF_EEENS5_IJSF_SB_EEEEEEEvNS4_8identityESZ_S19_vS1A_EENS_8epilogue10collective6detail29Sm90TmaWarpSpecializedAdapterINS1D_15DefaultEpilogueISI_SJ_SJ_NS1C_6thread17LinearCombinationISI_Li1EffLNS1H_9ScaleType4KindE0ELNS_15FloatRoundStyleE2ESI_EENS1_15EpilogueDefaultEEEEEvvEEEEvNT_6ParamsE --------------------------
	.section	.nv.constant0._ZN7cutlass13device_kernelINS_4gemm6kernel13GemmUniversalIN4cute5tupleIJiiiiEEENS1_10collective13CollectiveMmaINS1_37MainloopSm90TmaGmmaWarpSpecializedFP8ILi18ENS5_IJNS4_1CILi1EEESB_SB_EEENS1_32KernelTmaWarpSpecializedPingpongEEENS5_IJNSA_ILi64EEENSA_ILi128EEESF_EEENS_12float_e5m2_tENS5_IJlSB_lEEESI_SJ_NS4_8TiledMMAINS4_8MMA_AtomIJNS4_4SM904GMMA31MMA_64x128x32_F32E5M2E5M2_SS_TNILNSN_7ScaleInE1ELSP_1EEEEEENS4_6LayoutISC_NS5_IJNSA_ILi0EEEST_ST_EEEEENS5_IJNS4_10UnderscoreESW_SW_EEEEENS4_13SM90_TMA_LOADENS4_14ComposedLayoutINS4_7SwizzleILi2ELi4ELi3EEENS4_18smem_ptr_flag_bitsILi8EEENSS_INS5_IJNSA_ILi8EEESF_EEENS5_IJSF_SB_EEEEEEEvNS4_8identityESZ_S19_vS1A_EENS_8epilogue10collective6detail29Sm90TmaWarpSpecializedAdapterINS1D_15DefaultEpilogueISI_SJ_SJ_NS1C_6thread17LinearCombinationISI_Li1EffLNS1H_9ScaleType4KindE0ELNS_15FloatRoundStyleE2ESI_EENS1_15EpilogueDefaultEEEEEvvEEEEvNT_6ParamsE,"a",@progbits
	.sectionflags	@""
	.align	4
.nv.constant0._ZN7cutlass13device_kernelINS_4gemm6kernel13GemmUniversalIN4cute5tupleIJiiiiEEENS1_10collective13CollectiveMmaINS1_37MainloopSm90TmaGmmaWarpSpecializedFP8ILi18ENS5_IJNS4_1CILi1EEESB_SB_EEENS1_32KernelTmaWarpSpecializedPingpongEEENS5_IJNSA_ILi64EEENSA_ILi128EEESF_EEENS_12float_e5m2_tENS5_IJlSB_lEEESI_SJ_NS4_8TiledMMAINS4_8MMA_AtomIJNS4_4SM904GMMA31MMA_64x128x32_F32E5M2E5M2_SS_TNILNSN_7ScaleInE1ELSP_1EEEEEENS4_6LayoutISC_NS5_IJNSA_ILi0EEEST_ST_EEEEENS5_IJNS4_10UnderscoreESW_SW_EEEEENS4_13SM90_TMA_LOADENS4_14ComposedLayoutINS4_7SwizzleILi2ELi4ELi3EEENS4_18smem_ptr_flag_bitsILi8EEENSS_INS5_IJNSA_ILi8EEESF_EEENS5_IJSF_SB_EEEEEEEvNS4_8identityESZ_S19_vS1A_EENS_8epilogue10collective6detail29Sm90TmaWarpSpecializedAdapterINS1D_15DefaultEpilogueISI_SJ_SJ_NS1C_6thread17LinearCombinationISI_Li1EffLNS1H_9ScaleType4KindE0ELNS_15FloatRoundStyleE2ESI_EENS1_15EpilogueDefaultEEEEEvvEEEEvNT_6ParamsE:
	.zero		1664


//--------------------- SYMBOLS --------------------------

	.type		.nv.reservedSmem.offset0,@object
	.size		.nv.reservedSmem.offset0,0x4
